//
// Generated by NVIDIA NVVM Compiler
//
// Compiler Build ID: CL-36424714
// Cuda compilation tools, release 13.0, V13.0.88
// Based on NVVM 20.0.0
//

.version 9.0
.target sm_100
.address_size 64

	// .globl	_Z13relax_initialPiS_Pbiii

.visible .entry _Z13relax_initialPiS_Pbiii(
	.param .u64 .ptr .align 1 _Z13relax_initialPiS_Pbiii_param_0,
	.param .u64 .ptr .align 1 _Z13relax_initialPiS_Pbiii_param_1,
	.param .u64 .ptr .align 1 _Z13relax_initialPiS_Pbiii_param_2,
	.param .u32 _Z13relax_initialPiS_Pbiii_param_3,
	.param .u32 _Z13relax_initialPiS_Pbiii_param_4,
	.param .u32 _Z13relax_initialPiS_Pbiii_param_5
)
{
	.reg .pred 	%p<12>;
	.reg .b16 	%rs<6>;
	.reg .b32 	%r<49>;
	.reg .b64 	%rd<48>;

	ld.param.u64 	%rd12, [_Z13relax_initialPiS_Pbiii_param_0];
	ld.param.u64 	%rd13, [_Z13relax_initialPiS_Pbiii_param_1];
	ld.param.u64 	%rd14, [_Z13relax_initialPiS_Pbiii_param_2];
	ld.param.u32 	%r21, [_Z13relax_initialPiS_Pbiii_param_3];
	ld.param.u32 	%r22, [_Z13relax_initialPiS_Pbiii_param_4];
	ld.param.u32 	%r23, [_Z13relax_initialPiS_Pbiii_param_5];
	cvta.to.global.u64 	%rd1, %rd12;
	cvta.to.global.u64 	%rd2, %rd14;
	cvta.to.global.u64 	%rd3, %rd13;
	mov.u32 	%r1, %ntid.x;
	mov.u32 	%r24, %nctaid.x;
	mov.u32 	%r2, %ctaid.x;
	mov.u32 	%r3, %tid.x;
	mad.lo.s32 	%r47, %r1, %r2, %r3;
	mul.lo.s32 	%r5, %r1, %r24;
	setp.ge.s32 	%p1, %r47, %r21;
	@%p1 bra 	$L__BB0_21;
	mul.wide.u32 	%rd15, %r22, 4;
	add.s64 	%rd4, %rd1, %rd15;
	add.s32 	%r25, %r47, %r5;
	max.s32 	%r26, %r21, %r25;
	setp.lt.s32 	%p2, %r25, %r21;
	selp.u32 	%r27, 1, 0, %p2;
	add.s32 	%r28, %r25, %r27;
	sub.s32 	%r29, %r26, %r28;
	div.u32 	%r30, %r29, %r5;
	add.s32 	%r6, %r30, %r27;
	and.b32  	%r31, %r6, 3;
	setp.eq.s32 	%p3, %r31, 3;
	@%p3 bra 	$L__BB0_7;
	sub.s32 	%r45, %r22, %r47;
	mul.wide.u32 	%rd16, %r1, %r2;
	cvt.u64.u32 	%rd17, %r3;
	add.s64 	%rd18, %rd16, %rd17;
	shl.b64 	%rd47, %rd18, 2;
	mul.wide.u32 	%rd6, %r5, 4;
	add.s64 	%rd46, %rd2, %rd18;
	add.s32 	%r32, %r6, 1;
	and.b32  	%r33, %r32, 3;
	neg.s32 	%r44, %r33;
$L__BB0_3:
	.pragma "nounroll";
	add.s64 	%rd19, %rd3, %rd47;
	mov.b32 	%r34, -1;
	st.global.u32 	[%rd19], %r34;
	mov.b16 	%rs1, 0;
	st.global.u8 	[%rd46], %rs1;
	setp.eq.s32 	%p4, %r45, 0;
	@%p4 bra 	$L__BB0_5;
	add.s64 	%rd20, %rd1, %rd47;
	st.global.u32 	[%rd20], %r23;
	bra.uni 	$L__BB0_6;
$L__BB0_5:
	mov.b32 	%r35, 0;
	st.global.u32 	[%rd4], %r35;
$L__BB0_6:
	cvt.u64.u32 	%rd21, %r5;
	add.s32 	%r47, %r47, %r5;
	sub.s32 	%r45, %r45, %r5;
	add.s64 	%rd47, %rd47, %rd6;
	add.s64 	%rd46, %rd46, %rd21;
	add.s32 	%r44, %r44, 1;
	setp.ne.s32 	%p5, %r44, 0;
	@%p5 bra 	$L__BB0_3;
$L__BB0_7:
	setp.lt.u32 	%p6, %r6, 3;
	@%p6 bra 	$L__BB0_21;
$L__BB0_8:
	cvt.u64.u32 	%rd22, %r47;
	mul.wide.u32 	%rd23, %r47, 4;
	add.s64 	%rd24, %rd3, %rd23;
	mov.b32 	%r36, -1;
	st.global.u32 	[%rd24], %r36;
	add.s64 	%rd25, %rd2, %rd22;
	mov.b16 	%rs2, 0;
	st.global.u8 	[%rd25], %rs2;
	setp.eq.s32 	%p7, %r47, %r22;
	@%p7 bra 	$L__BB0_10;
	add.s64 	%rd27, %rd1, %rd23;
	st.global.u32 	[%rd27], %r23;
	bra.uni 	$L__BB0_11;
$L__BB0_10:
	mov.b32 	%r37, 0;
	st.global.u32 	[%rd4], %r37;
$L__BB0_11:
	add.s32 	%r17, %r47, %r5;
	cvt.u64.u32 	%rd28, %r17;
	mul.wide.u32 	%rd29, %r17, 4;
	add.s64 	%rd30, %rd3, %rd29;
	mov.b32 	%r38, -1;
	st.global.u32 	[%rd30], %r38;
	add.s64 	%rd31, %rd2, %rd28;
	mov.b16 	%rs3, 0;
	st.global.u8 	[%rd31], %rs3;
	setp.eq.s32 	%p8, %r17, %r22;
	@%p8 bra 	$L__BB0_13;
	add.s64 	%rd33, %rd1, %rd29;
	st.global.u32 	[%rd33], %r23;
	bra.uni 	$L__BB0_14;
$L__BB0_13:
	mov.b32 	%r39, 0;
	st.global.u32 	[%rd4], %r39;
$L__BB0_14:
	add.s32 	%r18, %r17, %r5;
	cvt.u64.u32 	%rd34, %r18;
	mul.wide.u32 	%rd35, %r18, 4;
	add.s64 	%rd36, %rd3, %rd35;
	mov.b32 	%r40, -1;
	st.global.u32 	[%rd36], %r40;
	add.s64 	%rd37, %rd2, %rd34;
	mov.b16 	%rs4, 0;
	st.global.u8 	[%rd37], %rs4;
	setp.eq.s32 	%p9, %r18, %r22;
	@%p9 bra 	$L__BB0_16;
	add.s64 	%rd39, %rd1, %rd35;
	st.global.u32 	[%rd39], %r23;
	bra.uni 	$L__BB0_17;
$L__BB0_16:
	mov.b32 	%r41, 0;
	st.global.u32 	[%rd4], %r41;
$L__BB0_17:
	add.s32 	%r19, %r18, %r5;
	cvt.u64.u32 	%rd40, %r19;
	mul.wide.u32 	%rd41, %r19, 4;
	add.s64 	%rd42, %rd3, %rd41;
	mov.b32 	%r42, -1;
	st.global.u32 	[%rd42], %r42;
	add.s64 	%rd43, %rd2, %rd40;
	mov.b16 	%rs5, 0;
	st.global.u8 	[%rd43], %rs5;
	setp.eq.s32 	%p10, %r19, %r22;
	@%p10 bra 	$L__BB0_19;
	add.s64 	%rd45, %rd1, %rd41;
	st.global.u32 	[%rd45], %r23;
	bra.uni 	$L__BB0_20;
$L__BB0_19:
	mov.b32 	%r43, 0;
	st.global.u32 	[%rd4], %r43;
$L__BB0_20:
	add.s32 	%r47, %r19, %r5;
	setp.lt.s32 	%p11, %r47, %r21;
	@%p11 bra 	$L__BB0_8;
$L__BB0_21:
	bar.sync 	0;
	ret;

}
	// .globl	_Z14copyHasChangedPbi
.visible .entry _Z14copyHasChangedPbi(
	.param .u64 .ptr .align 1 _Z14copyHasChangedPbi_param_0,
	.param .u32 _Z14copyHasChangedPbi_param_1
)
{
	.reg .pred 	%p<7>;
	.reg .b16 	%rs<3>;
	.reg .b32 	%r<33>;
	.reg .b64 	%rd<19>;

	ld.param.u64 	%rd5, [_Z14copyHasChangedPbi_param_0];
	ld.param.u32 	%r15, [_Z14copyHasChangedPbi_param_1];
	cvta.to.global.u64 	%rd1, %rd5;
	mov.u32 	%r1, %ntid.x;
	mov.u32 	%r16, %nctaid.x;
	mov.u32 	%r2, %ctaid.x;
	mov.u32 	%r3, %tid.x;
	mad.lo.s32 	%r31, %r1, %r2, %r3;
	mul.lo.s32 	%r5, %r1, %r16;
	setp.ge.s32 	%p1, %r31, %r15;
	@%p1 bra 	$L__BB1_6;
	add.s32 	%r17, %r31, %r5;
	max.s32 	%r18, %r15, %r17;
	setp.lt.s32 	%p2, %r17, %r15;
	selp.u32 	%r19, 1, 0, %p2;
	add.s32 	%r20, %r17, %r19;
	sub.s32 	%r21, %r18, %r20;
	div.u32 	%r22, %r21, %r5;
	add.s32 	%r6, %r22, %r19;
	and.b32  	%r23, %r6, 3;
	setp.eq.s32 	%p3, %r23, 3;
	@%p3 bra 	$L__BB1_4;
	mul.wide.u32 	%rd6, %r1, %r2;
	cvt.u64.u32 	%rd7, %r3;
	add.s64 	%rd8, %rd6, %rd7;
	add.s64 	%rd18, %rd1, %rd8;
	add.s32 	%r24, %r6, 1;
	and.b32  	%r25, %r24, 3;
	neg.s32 	%r29, %r25;
	cvt.u64.u32 	%rd9, %r5;
$L__BB1_3:
	.pragma "nounroll";
	mov.b16 	%rs1, 0;
	st.global.u8 	[%rd18], %rs1;
	add.s32 	%r31, %r31, %r5;
	add.s64 	%rd18, %rd18, %rd9;
	add.s32 	%r29, %r29, 1;
	setp.ne.s32 	%p4, %r29, 0;
	@%p4 bra 	$L__BB1_3;
$L__BB1_4:
	setp.lt.u32 	%p5, %r6, 3;
	@%p5 bra 	$L__BB1_6;
$L__BB1_5:
	cvt.u64.u32 	%rd10, %r31;
	add.s64 	%rd11, %rd1, %rd10;
	mov.b16 	%rs2, 0;
	st.global.u8 	[%rd11], %rs2;
	add.s32 	%r26, %r31, %r5;
	cvt.u64.u32 	%rd12, %r26;
	add.s64 	%rd13, %rd1, %rd12;
	st.global.u8 	[%rd13], %rs2;
	add.s32 	%r27, %r26, %r5;
	cvt.u64.u32 	%rd14, %r27;
	add.s64 	%rd15, %rd1, %rd14;
	st.global.u8 	[%rd15], %rs2;
	add.s32 	%r28, %r27, %r5;
	cvt.u64.u32 	%rd16, %r28;
	add.s64 	%rd17, %rd1, %rd16;
	st.global.u8 	[%rd17], %rs2;
	add.s32 	%r31, %r28, %r5;
	setp.lt.s32 	%p6, %r31, %r15;
	@%p6 bra 	$L__BB1_5;
$L__BB1_6:
	bar.sync 	0;
	ret;

}
	// .globl	_Z20bellmanFordIterationPiS_iS_S_Pbi
.visible .entry _Z20bellmanFordIterationPiS_iS_S_Pbi(
	.param .u64 .ptr .align 1 _Z20bellmanFordIterationPiS_iS_S_Pbi_param_0,
	.param .u64 .ptr .align 1 _Z20bellmanFordIterationPiS_iS_S_Pbi_param_1,
	.param .u32 _Z20bellmanFordIterationPiS_iS_S_Pbi_param_2,
	.param .u64 .ptr .align 1 _Z20bellmanFordIterationPiS_iS_S_Pbi_param_3,
	.param .u64 .ptr .align 1 _Z20bellmanFordIterationPiS_iS_S_Pbi_param_4,
	.param .u64 .ptr .align 1 _Z20bellmanFordIterationPiS_iS_S_Pbi_param_5,
	.param .u32 _Z20bellmanFordIterationPiS_iS_S_Pbi_param_6
)
{
	.reg .pred 	%p<12>;
	.reg .b16 	%rs<6>;
	.reg .b32 	%r<65>;
	.reg .b64 	%rd<65>;

	ld.param.u64 	%rd16, [_Z20bellmanFordIterationPiS_iS_S_Pbi_param_0];
	ld.param.u64 	%rd17, [_Z20bellmanFordIterationPiS_iS_S_Pbi_param_1];
	ld.param.u32 	%r35, [_Z20bellmanFordIterationPiS_iS_S_Pbi_param_2];
	ld.param.u64 	%rd18, [_Z20bellmanFordIterationPiS_iS_S_Pbi_param_3];
	ld.param.u64 	%rd19, [_Z20bellmanFordIterationPiS_iS_S_Pbi_param_4];
	ld.param.u64 	%rd20, [_Z20bellmanFordIterationPiS_iS_S_Pbi_param_5];
	ld.param.u32 	%r36, [_Z20bellmanFordIterationPiS_iS_S_Pbi_param_6];
	cvta.to.global.u64 	%rd1, %rd18;
	cvta.to.global.u64 	%rd2, %rd20;
	cvta.to.global.u64 	%rd3, %rd19;
	cvta.to.global.u64 	%rd4, %rd16;
	cvta.to.global.u64 	%rd5, %rd17;
	mov.u32 	%r1, %ntid.x;
	mov.u32 	%r37, %nctaid.x;
	mov.u32 	%r2, %ctaid.x;
	mov.u32 	%r3, %tid.x;
	mad.lo.s32 	%r60, %r1, %r2, %r3;
	mul.lo.s32 	%r5, %r1, %r37;
	setp.ge.s32 	%p1, %r60, %r35;
	@%p1 bra 	$L__BB2_16;
	mul.wide.s32 	%rd21, %r36, 4;
	add.s64 	%rd6, %rd3, %rd21;
	add.s32 	%r38, %r60, %r5;
	max.s32 	%r39, %r35, %r38;
	setp.lt.s32 	%p2, %r38, %r35;
	selp.u32 	%r40, 1, 0, %p2;
	add.s32 	%r41, %r38, %r40;
	sub.s32 	%r42, %r39, %r41;
	div.u32 	%r43, %r42, %r5;
	add.s32 	%r6, %r43, %r40;
	and.b32  	%r44, %r6, 3;
	setp.eq.s32 	%p3, %r44, 3;
	@%p3 bra 	$L__BB2_6;
	mul.wide.u32 	%rd22, %r1, %r2;
	cvt.u64.u32 	%rd23, %r3;
	add.s64 	%rd24, %rd22, %rd23;
	shl.b64 	%rd64, %rd24, 2;
	mul.wide.u32 	%rd8, %r5, 4;
	add.s32 	%r45, %r6, 1;
	and.b32  	%r46, %r45, 3;
	neg.s32 	%r58, %r46;
$L__BB2_3:
	.pragma "nounroll";
	add.s64 	%rd25, %rd5, %rd64;
	ld.global.u32 	%r10, [%rd25];
	add.s64 	%rd26, %rd4, %rd64;
	ld.global.u32 	%r47, [%rd26];
	ld.global.u32 	%r48, [%rd6];
	add.s32 	%r11, %r48, %r47;
	mul.wide.s32 	%rd27, %r10, 4;
	add.s64 	%rd10, %rd3, %rd27;
	ld.global.u32 	%r49, [%rd10];
	setp.ge.s32 	%p4, %r11, %r49;
	@%p4 bra 	$L__BB2_5;
	cvt.s64.s32 	%rd28, %r10;
	add.s64 	%rd29, %rd2, %rd28;
	mov.b16 	%rs1, 1;
	st.global.u8 	[%rd29], %rs1;
	st.global.u32 	[%rd10], %r11;
	add.s64 	%rd31, %rd1, %rd27;
	st.global.u32 	[%rd31], %r36;
$L__BB2_5:
	add.s32 	%r60, %r60, %r5;
	add.s64 	%rd64, %rd64, %rd8;
	add.s32 	%r58, %r58, 1;
	setp.ne.s32 	%p5, %r58, 0;
	@%p5 bra 	$L__BB2_3;
$L__BB2_6:
	setp.lt.u32 	%p6, %r6, 3;
	@%p6 bra 	$L__BB2_16;
$L__BB2_7:
	mul.wide.u32 	%rd32, %r60, 4;
	add.s64 	%rd33, %rd5, %rd32;
	ld.global.u32 	%r16, [%rd33];
	add.s64 	%rd34, %rd4, %rd32;
	ld.global.u32 	%r50, [%rd34];
	ld.global.u32 	%r63, [%rd6];
	add.s32 	%r18, %r63, %r50;
	mul.wide.s32 	%rd35, %r16, 4;
	add.s64 	%rd12, %rd3, %rd35;
	ld.global.u32 	%r51, [%rd12];
	setp.ge.s32 	%p7, %r18, %r51;
	@%p7 bra 	$L__BB2_9;
	cvt.s64.s32 	%rd36, %r16;
	add.s64 	%rd37, %rd2, %rd36;
	mov.b16 	%rs2, 1;
	st.global.u8 	[%rd37], %rs2;
	st.global.u32 	[%rd12], %r18;
	add.s64 	%rd39, %rd1, %rd35;
	st.global.u32 	[%rd39], %r36;
	ld.global.u32 	%r63, [%rd6];
$L__BB2_9:
	add.s32 	%r21, %r60, %r5;
	mul.wide.u32 	%rd40, %r21, 4;
	add.s64 	%rd41, %rd5, %rd40;
	ld.global.u32 	%r22, [%rd41];
	add.s64 	%rd42, %rd4, %rd40;
	ld.global.u32 	%r52, [%rd42];
	add.s32 	%r23, %r63, %r52;
	mul.wide.s32 	%rd43, %r22, 4;
	add.s64 	%rd13, %rd3, %rd43;
	ld.global.u32 	%r53, [%rd13];
	setp.ge.s32 	%p8, %r23, %r53;
	@%p8 bra 	$L__BB2_11;
	cvt.s64.s32 	%rd44, %r22;
	add.s64 	%rd45, %rd2, %rd44;
	mov.b16 	%rs3, 1;
	st.global.u8 	[%rd45], %rs3;
	st.global.u32 	[%rd13], %r23;
	add.s64 	%rd47, %rd1, %rd43;
	st.global.u32 	[%rd47], %r36;
	ld.global.u32 	%r63, [%rd6];
$L__BB2_11:
	add.s32 	%r26, %r21, %r5;
	mul.wide.u32 	%rd48, %r26, 4;
	add.s64 	%rd49, %rd5, %rd48;
	ld.global.u32 	%r27, [%rd49];
	add.s64 	%rd50, %rd4, %rd48;
	ld.global.u32 	%r54, [%rd50];
	add.s32 	%r28, %r63, %r54;
	mul.wide.s32 	%rd51, %r27, 4;
	add.s64 	%rd14, %rd3, %rd51;
	ld.global.u32 	%r55, [%rd14];
	setp.ge.s32 	%p9, %r28, %r55;
	@%p9 bra 	$L__BB2_13;
	cvt.s64.s32 	%rd52, %r27;
	add.s64 	%rd53, %rd2, %rd52;
	mov.b16 	%rs4, 1;
	st.global.u8 	[%rd53], %rs4;
	st.global.u32 	[%rd14], %r28;
	add.s64 	%rd55, %rd1, %rd51;
	st.global.u32 	[%rd55], %r36;
	ld.global.u32 	%r63, [%rd6];
$L__BB2_13:
	add.s32 	%r31, %r26, %r5;
	mul.wide.u32 	%rd56, %r31, 4;
	add.s64 	%rd57, %rd5, %rd56;
	ld.global.u32 	%r32, [%rd57];
	add.s64 	%rd58, %rd4, %rd56;
	ld.global.u32 	%r56, [%rd58];
	add.s32 	%r33, %r63, %r56;
	mul.wide.s32 	%rd59, %r32, 4;
	add.s64 	%rd15, %rd3, %rd59;
	ld.global.u32 	%r57, [%rd15];
	setp.ge.s32 	%p10, %r33, %r57;
	@%p10 bra 	$L__BB2_15;
	cvt.s64.s32 	%rd60, %r32;
	add.s64 	%rd61, %rd2, %rd60;
	mov.b16 	%rs5, 1;
	st.global.u8 	[%rd61], %rs5;
	st.global.u32 	[%rd15], %r33;
	add.s64 	%rd63, %rd1, %rd59;
	st.global.u32 	[%rd63], %r36;
$L__BB2_15:
	add.s32 	%r60, %r31, %r5;
	setp.lt.s32 	%p11, %r60, %r35;
	@%p11 bra 	$L__BB2_7;
$L__BB2_16:
	bar.sync 	0;
	ret;

}


// ===== COMPILED SASS (sm_100) =====

	.target	sm_100

	.elftype	@"ET_EXEC"


//--------------------- .note.nv.tkinfo           --------------------------
	.section	.note.nv.tkinfo,"",@"SHT_NOTE"
	.sectionflags	@"SHF_NOTE_NV_TKINFO"
	.tkinfo
        /*0018*/ 	.word	0x00000002
        /*0030*/ 	.string	""
        /*0030*/ 	.string	"ptxas"
        /*0030*/ 	.string	"Cuda compilation tools, release 13.0, V13.0.88"
        /*0030*/ 	.string	"Build cuda_13.0.r13.0/compiler.36424714_0"
        /*0030*/ 	.string	"-arch sm_100 -m 64 "



//--------------------- .note.nv.cuinfo           --------------------------
	.section	.note.nv.cuinfo,"",@"SHT_NOTE"
	.sectionflags	@"SHF_NOTE_NV_CUINFO"
        /*0018*/ 	.short	0x0002
        /*001a*/ 	.short	0x0064
        /*001c*/ 	.short	0x0082
	.zero		2


//--------------------- .nv.info                  --------------------------
	.section	.nv.info,"",@"SHT_CUDA_INFO"
	.align	4


	//----- nvinfo : EIATTR_REGCOUNT
	.align		4
        /*0000*/ 	.byte	0x04, 0x2f
        /*0002*/ 	.short	(.L_1 - .L_0)
	.align		4
.L_0:
        /*0004*/ 	.word	index@(_Z13relax_initialPiS_Pbiii)
        /*0008*/ 	.word	0x0000001e


	//----- nvinfo : EIATTR_FRAME_SIZE
	.align		4
.L_1:
        /*000c*/ 	.byte	0x04, 0x11
        /*000e*/ 	.short	(.L_3 - .L_2)
	.align		4
.L_2:
        /*0010*/ 	.word	index@(_Z13relax_initialPiS_Pbiii)
        /*0014*/ 	.word	0x00000000


	//----- nvinfo : EIATTR_REGCOUNT
	.align		4
.L_3:
        /*0018*/ 	.byte	0x04, 0x2f
        /*001a*/ 	.short	(.L_5 - .L_4)
	.align		4
.L_4:
        /*001c*/ 	.word	index@(_Z14copyHasChangedPbi)
        /*0020*/ 	.word	0x00000010


	//----- nvinfo : EIATTR_FRAME_SIZE
	.align		4
.L_5:
        /*0024*/ 	.byte	0x04, 0x11
        /*0026*/ 	.short	(.L_7 - .L_6)
	.align		4
.L_6:
        /*0028*/ 	.word	index@(_Z14copyHasChangedPbi)
        /*002c*/ 	.word	0x00000000


	//----- nvinfo : EIATTR_REGCOUNT
	.align		4
.L_7:
        /*0030*/ 	.byte	0x04, 0x2f
        /*0032*/ 	.short	(.L_9 - .L_8)
	.align		4
.L_8:
        /*0034*/ 	.word	index@(_Z20bellmanFordIterationPiS_iS_S_Pbi)
        /*0038*/ 	.word	0x00000020


	//----- nvinfo : EIATTR_FRAME_SIZE
	.align		4
.L_9:
        /*003c*/ 	.byte	0x04, 0x11
        /*003e*/ 	.short	(.L_11 - .L_10)
	.align		4
.L_10:
        /*0040*/ 	.word	index@(_Z20bellmanFordIterationPiS_iS_S_Pbi)
        /*0044*/ 	.word	0x00000000


	//----- nvinfo : EIATTR_MIN_STACK_SIZE
	.align		4
.L_11:
        /*0048*/ 	.byte	0x04, 0x12
        /*004a*/ 	.short	(.L_13 - .L_12)
	.align		4
.L_12:
        /*004c*/ 	.word	index@(_Z20bellmanFordIterationPiS_iS_S_Pbi)
        /*0050*/ 	.word	0x00000000


	//----- nvinfo : EIATTR_MIN_STACK_SIZE
	.align		4
.L_13:
        /*0054*/ 	.byte	0x04, 0x12
        /*0056*/ 	.short	(.L_15 - .L_14)
	.align		4
.L_14:
        /*0058*/ 	.word	index@(_Z14copyHasChangedPbi)
        /*005c*/ 	.word	0x00000000


	//----- nvinfo : EIATTR_MIN_STACK_SIZE
	.align		4
.L_15:
        /*0060*/ 	.byte	0x04, 0x12
        /*0062*/ 	.short	(.L_17 - .L_16)
	.align		4
.L_16:
        /*0064*/ 	.word	index@(_Z13relax_initialPiS_Pbiii)
        /*0068*/ 	.word	0x00000000
.L_17:


//--------------------- .nv.compat                --------------------------
	.section	.nv.compat,"",@"SHT_CUDA_COMPAT_INFO"
	.align	4
        /*0000*/ 	.byte	0x02, 0x09, 0x00, 0x00, 0x02, 0x02, 0x01, 0x00, 0x02, 0x05, 0x05, 0x00, 0x03, 0x07, 0x01, 0x01
        /*0010*/ 	.byte	0x02, 0x03, 0x00, 0x00, 0x02, 0x06, 0x01, 0x00, 0x04, 0x0b, 0x08, 0x00, 0x09, 0x00, 0x00, 0x00
        /*0020*/ 	.byte	0x00, 0x00, 0x00, 0x00


//--------------------- .nv.info._Z20bellmanFordIterationPiS_iS_S_Pbi --------------------------
	.section	.nv.info._Z20bellmanFordIterationPiS_iS_S_Pbi,"",@"SHT_CUDA_INFO"
	.sectionflags	@""
	.align	4


	//----- nvinfo : EIATTR_CUDA_API_VERSION
	.align		4
        /*0000*/ 	.byte	0x04, 0x37
        /*0002*/ 	.short	(.L_19 - .L_18)
.L_18:
        /*0004*/ 	.word	0x00000082


	//----- nvinfo : EIATTR_KPARAM_INFO
	.align		4
.L_19:
        /*0008*/ 	.byte	0x04, 0x17
        /*000a*/ 	.short	(.L_21 - .L_20)
.L_20:
        /*000c*/ 	.word	0x00000000
        /*0010*/ 	.short	0x0006
        /*0012*/ 	.short	0x0030
        /*0014*/ 	.byte	0x00, 0xf0, 0x11, 0x00


	//----- nvinfo : EIATTR_KPARAM_INFO
	.align		4
.L_21:
        /*0018*/ 	.byte	0x04, 0x17
        /*001a*/ 	.short	(.L_23 - .L_22)
.L_22:
        /*001c*/ 	.word	0x00000000
        /*0020*/ 	.short	0x0005
        /*0022*/ 	.short	0x0028
        /*0024*/ 	.byte	0x00, 0xf5, 0x21, 0x00


	//----- nvinfo : EIATTR_KPARAM_INFO
	.align		4
.L_23:
        /*0028*/ 	.byte	0x04, 0x17
        /*002a*/ 	.short	(.L_25 - .L_24)
.L_24:
        /*002c*/ 	.word	0x00000000
        /*0030*/ 	.short	0x0004
        /*0032*/ 	.short	0x0020
        /*0034*/ 	.byte	0x00, 0xf5, 0x21, 0x00


	//----- nvinfo : EIATTR_KPARAM_INFO
	.align		4
.L_25:
        /*0038*/ 	.byte	0x04, 0x17
        /*003a*/ 	.short	(.L_27 - .L_26)
.L_26:
        /*003c*/ 	.word	0x00000000
        /*0040*/ 	.short	0x0003
        /*0042*/ 	.short	0x0018
        /*0044*/ 	.byte	0x00, 0xf5, 0x21, 0x00


	//----- nvinfo : EIATTR_KPARAM_INFO
	.align		4
.L_27:
        /*0048*/ 	.byte	0x04, 0x17
        /*004a*/ 	.short	(.L_29 - .L_28)
.L_28:
        /*004c*/ 	.word	0x00000000
        /*0050*/ 	.short	0x0002
        /*0052*/ 	.short	0x0010
        /*0054*/ 	.byte	0x00, 0xf0, 0x11, 0x00


	//----- nvinfo : EIATTR_KPARAM_INFO
	.align		4
.L_29:
        /*0058*/ 	.byte	0x04, 0x17
        /*005a*/ 	.short	(.L_31 - .L_30)
.L_30:
        /*005c*/ 	.word	0x00000000
        /*0060*/ 	.short	0x0001
        /*0062*/ 	.short	0x0008
        /*0064*/ 	.byte	0x00, 0xf5, 0x21, 0x00


	//----- nvinfo : EIATTR_KPARAM_INFO
	.align		4
.L_31:
        /*0068*/ 	.byte	0x04, 0x17
        /*006a*/ 	.short	(.L_33 - .L_32)
.L_32:
        /*006c*/ 	.word	0x00000000
        /*0070*/ 	.short	0x0000
        /*0072*/ 	.short	0x0000
        /*0074*/ 	.byte	0x00, 0xf5, 0x21, 0x00


	//----- nvinfo : EIATTR_SPARSE_MMA_MASK
	.align		4
.L_33:
        /*0078*/ 	.byte	0x03, 0x50
        /*007a*/ 	.short	0x0000


	//----- nvinfo : EIATTR_MAXREG_COUNT
	.align		4
        /*007c*/ 	.byte	0x03, 0x1b
        /*007e*/ 	.short	0x00ff


	//----- nvinfo : EIATTR_NUM_BARRIERS
	.align		4
        /*0080*/ 	.byte	0x02, 0x4c
        /*0082*/ 	.byte	0x01
	.zero		1


	//----- nvinfo : EIATTR_MERCURY_ISA_VERSION
	.align		4
        /*0084*/ 	.byte	0x03, 0x5f
        /*0086*/ 	.short	0x0101


	//----- nvinfo : EIATTR_VRC_CTA_INIT_COUNT
	.align		4
        /*0088*/ 	.byte	0x02, 0x4a
	.zero		1
	.zero		1


	//----- nvinfo : EIATTR_EXIT_INSTR_OFFSETS
	.align		4
        /*008c*/ 	.byte	0x04, 0x1c
        /*008e*/ 	.short	(.L_35 - .L_34)


	//   ....[0]....
.L_34:
        /*0090*/ 	.word	0x00000db0


	//----- nvinfo : EIATTR_CRS_STACK_SIZE
	.align		4
.L_35:
        /*0094*/ 	.byte	0x04, 0x1e
        /*0096*/ 	.short	(.L_37 - .L_36)
.L_36:
        /*0098*/ 	.word	0x00000000


	//----- nvinfo : EIATTR_CBANK_PARAM_SIZE
	.align		4
.L_37:
        /*009c*/ 	.byte	0x03, 0x19
        /*009e*/ 	.short	0x0034


	//----- nvinfo : EIATTR_PARAM_CBANK
	.align		4
        /*00a0*/ 	.byte	0x04, 0x0a
        /*00a2*/ 	.short	(.L_39 - .L_38)
	.align		4
.L_38:
        /*00a4*/ 	.word	index@(.nv.constant0._Z20bellmanFordIterationPiS_iS_S_Pbi)
        /*00a8*/ 	.short	0x0380
        /*00aa*/ 	.short	0x0034


	//----- nvinfo : EIATTR_SW_WAR
	.align		4
.L_39:
        /*00ac*/ 	.byte	0x04, 0x36
        /*00ae*/ 	.short	(.L_41 - .L_40)
.L_40:
        /*00b0*/ 	.word	0x00000008
.L_41:


//--------------------- .nv.info._Z14copyHasChangedPbi --------------------------
	.section	.nv.info._Z14copyHasChangedPbi,"",@"SHT_CUDA_INFO"
	.sectionflags	@""
	.align	4


	//----- nvinfo : EIATTR_CUDA_API_VERSION
	.align		4
        /*0000*/ 	.byte	0x04, 0x37
        /*0002*/ 	.short	(.L_43 - .L_42)
.L_42:
        /*0004*/ 	.word	0x00000082


	//----- nvinfo : EIATTR_KPARAM_INFO
	.align		4
.L_43:
        /*0008*/ 	.byte	0x04, 0x17
        /*000a*/ 	.short	(.L_45 - .L_44)
.L_44:
        /*000c*/ 	.word	0x00000000
        /*0010*/ 	.short	0x0001
        /*0012*/ 	.short	0x0008
        /*0014*/ 	.byte	0x00, 0xf0, 0x11, 0x00


	//----- nvinfo : EIATTR_KPARAM_INFO
	.align		4
.L_45:
        /*0018*/ 	.byte	0x04, 0x17
        /*001a*/ 	.short	(.L_47 - .L_46)
.L_46:
        /*001c*/ 	.word	0x00000000
        /*0020*/ 	.short	0x0000
        /*0022*/ 	.short	0x0000
        /*0024*/ 	.byte	0x00, 0xf5, 0x21, 0x00


	//----- nvinfo : EIATTR_SPARSE_MMA_MASK
	.align		4
.L_47:
        /*0028*/ 	.byte	0x03, 0x50
        /*002a*/ 	.short	0x0000


	//----- nvinfo : EIATTR_MAXREG_COUNT
	.align		4
        /*002c*/ 	.byte	0x03, 0x1b
        /*002e*/ 	.short	0x00ff


	//----- nvinfo : EIATTR_NUM_BARRIERS
	.align		4
        /*0030*/ 	.byte	0x02, 0x4c
        /*0032*/ 	.byte	0x01
	.zero		1


	//----- nvinfo : EIATTR_MERCURY_ISA_VERSION
	.align		4
        /*0034*/ 	.byte	0x03, 0x5f
        /*0036*/ 	.short	0x0101


	//----- nvinfo : EIATTR_VRC_CTA_INIT_COUNT
	.align		4
        /*0038*/ 	.byte	0x02, 0x4a
	.zero		1
	.zero		1


	//----- nvinfo : EIATTR_EXIT_INSTR_OFFSETS
	.align		4
        /*003c*/ 	.byte	0x04, 0x1c
        /*003e*/ 	.short	(.L_49 - .L_48)


	//   ....[0]....
.L_48:
        /*0040*/ 	.word	0x000005b0


	//----- nvinfo : EIATTR_CRS_STACK_SIZE
	.align		4
.L_49:
        /*0044*/ 	.byte	0x04, 0x1e
        /*0046*/ 	.short	(.L_51 - .L_50)
.L_50:
        /*0048*/ 	.word	0x00000000


	//----- nvinfo : EIATTR_CBANK_PARAM_SIZE
	.align		4
.L_51:
        /*004c*/ 	.byte	0x03, 0x19
        /*004e*/ 	.short	0x000c


	//----- nvinfo : EIATTR_PARAM_CBANK
	.align		4
        /*0050*/ 	.byte	0x04, 0x0a
        /*0052*/ 	.short	(.L_53 - .L_52)
	.align		4
.L_52:
        /*0054*/ 	.word	index@(.nv.constant0._Z14copyHasChangedPbi)
        /*0058*/ 	.short	0x0380
        /*005a*/ 	.short	0x000c


	//----- nvinfo : EIATTR_SW_WAR
	.align		4
.L_53:
        /*005c*/ 	.byte	0x04, 0x36
        /*005e*/ 	.short	(.L_55 - .L_54)
.L_54:
        /*0060*/ 	.word	0x00000008
.L_55:


//--------------------- .nv.info._Z13relax_initialPiS_Pbiii --------------------------
	.section	.nv.info._Z13relax_initialPiS_Pbiii,"",@"SHT_CUDA_INFO"
	.sectionflags	@""
	.align	4


	//----- nvinfo : EIATTR_CUDA_API_VERSION
	.align		4
        /*0000*/ 	.byte	0x04, 0x37
        /*0002*/ 	.short	(.L_57 - .L_56)
.L_56:
        /*0004*/ 	.word	0x00000082


	//----- nvinfo : EIATTR_KPARAM_INFO
	.align		4
.L_57:
        /*0008*/ 	.byte	0x04, 0x17
        /*000a*/ 	.short	(.L_59 - .L_58)
.L_58:
        /*000c*/ 	.word	0x00000000
        /*0010*/ 	.short	0x0005
        /*0012*/ 	.short	0x0020
        /*0014*/ 	.byte	0x00, 0xf0, 0x11, 0x00


	//----- nvinfo : EIATTR_KPARAM_INFO
	.align		4
.L_59:
        /*0018*/ 	.byte	0x04, 0x17
        /*001a*/ 	.short	(.L_61 - .L_60)
.L_60:
        /*001c*/ 	.word	0x00000000
        /*0020*/ 	.short	0x0004
        /*0022*/ 	.short	0x001c
        /*0024*/ 	.byte	0x00, 0xf0, 0x11, 0x00


	//----- nvinfo : EIATTR_KPARAM_INFO
	.align		4
.L_61:
        /*0028*/ 	.byte	0x04, 0x17
        /*002a*/ 	.short	(.L_63 - .L_62)
.L_62:
        /*002c*/ 	.word	0x00000000
        /*0030*/ 	.short	0x0003
        /*0032*/ 	.short	0x0018
        /*0034*/ 	.byte	0x00, 0xf0, 0x11, 0x00


	//----- nvinfo : EIATTR_KPARAM_INFO
	.align		4
.L_63:
        /*0038*/ 	.byte	0x04, 0x17
        /*003a*/ 	.short	(.L_65 - .L_64)
.L_64:
        /*003c*/ 	.word	0x00000000
        /*0040*/ 	.short	0x0002
        /*0042*/ 	.short	0x0010
        /*0044*/ 	.byte	0x00, 0xf5, 0x21, 0x00


	//----- nvinfo : EIATTR_KPARAM_INFO
	.align		4
.L_65:
        /*0048*/ 	.byte	0x04, 0x17
        /*004a*/ 	.short	(.L_67 - .L_66)
.L_66:
        /*004c*/ 	.word	0x00000000
        /*0050*/ 	.short	0x0001
        /*0052*/ 	.short	0x0008
        /*0054*/ 	.byte	0x00, 0xf5, 0x21, 0x00


	//----- nvinfo : EIATTR_KPARAM_INFO
	.align		4
.L_67:
        /*0058*/ 	.byte	0x04, 0x17
        /*005a*/ 	.short	(.L_69 - .L_68)
.L_68:
        /*005c*/ 	.word	0x00000000
        /*0060*/ 	.short	0x0000
        /*0062*/ 	.short	0x0000
        /*0064*/ 	.byte	0x00, 0xf5, 0x21, 0x00


	//----- nvinfo : EIATTR_SPARSE_MMA_MASK
	.align		4
.L_69:
        /*0068*/ 	.byte	0x03, 0x50
        /*006a*/ 	.short	0x0000


	//----- nvinfo : EIATTR_MAXREG_COUNT
	.align		4
        /*006c*/ 	.byte	0x03, 0x1b
        /*006e*/ 	.short	0x00ff


	//----- nvinfo : EIATTR_NUM_BARRIERS
	.align		4
        /*0070*/ 	.byte	0x02, 0x4c
        /*0072*/ 	.byte	0x01
	.zero		1


	//----- nvinfo : EIATTR_MERCURY_ISA_VERSION
	.align		4
        /*0074*/ 	.byte	0x03, 0x5f
        /*0076*/ 	.short	0x0101


	//----- nvinfo : EIATTR_VRC_CTA_INIT_COUNT
	.align		4
        /*0078*/ 	.byte	0x02, 0x4a
	.zero		1
	.zero		1


	//----- nvinfo : EIATTR_EXIT_INSTR_OFFSETS
	.align		4
        /*007c*/ 	.byte	0x04, 0x1c
        /*007e*/ 	.short	(.L_71 - .L_70)


	//   ....[0]....
.L_70:
        /*0080*/ 	.word	0x00000af0


	//----- nvinfo : EIATTR_CRS_STACK_SIZE
	.align		4
.L_71:
        /*0084*/ 	.byte	0x04, 0x1e
        /*0086*/ 	.short	(.L_73 - .L_72)
.L_72:
        /*0088*/ 	.word	0x00000000


	//----- nvinfo : EIATTR_CBANK_PARAM_SIZE
	.align		4
.L_73:
        /*008c*/ 	.byte	0x03, 0x19
        /*008e*/ 	.short	0x0024


	//----- nvinfo : EIATTR_PARAM_CBANK
	.align		4
        /*0090*/ 	.byte	0x04, 0x0a
        /*0092*/ 	.short	(.L_75 - .L_74)
	.align		4
.L_74:
        /*0094*/ 	.word	index@(.nv.constant0._Z13relax_initialPiS_Pbiii)
        /*0098*/ 	.short	0x0380
        /*009a*/ 	.short	0x0024


	//----- nvinfo : EIATTR_SW_WAR
	.align		4
.L_75:
        /*009c*/ 	.byte	0x04, 0x36
        /*009e*/ 	.short	(.L_77 - .L_76)
.L_76:
        /*00a0*/ 	.word	0x00000008
.L_77:


//--------------------- .nv.callgraph             --------------------------
	.section	.nv.callgraph,"",@"SHT_CUDA_CALLGRAPH"
	.align	4
	.sectionentsize	8
	.align		4
        /*0000*/ 	.word	0x00000000
	.align		4
        /*0004*/ 	.word	0xffffffff
	.align		4
        /*0008*/ 	.word	0x00000000
	.align		4
        /*000c*/ 	.word	0xfffffffe
	.align		4
        /*0010*/ 	.word	0x00000000
	.align		4
        /*0014*/ 	.word	0xfffffffd
	.align		4
        /*0018*/ 	.word	0x00000000
	.align		4
        /*001c*/ 	.word	0xfffffffc


//--------------------- .text._Z20bellmanFordIterationPiS_iS_S_Pbi --------------------------
	.section	.text._Z20bellmanFordIterationPiS_iS_S_Pbi,"ax",@progbits
	.align	128
        .global         _Z20bellmanFordIterationPiS_iS_S_Pbi
        .type           _Z20bellmanFordIterationPiS_iS_S_Pbi,@function
        .size           _Z20bellmanFordIterationPiS_iS_S_Pbi,(.L_x_25 - _Z20bellmanFordIterationPiS_iS_S_Pbi)
        .other          _Z20bellmanFordIterationPiS_iS_S_Pbi,@"STO_CUDA_ENTRY STV_DEFAULT"
_Z20bellmanFordIterationPiS_iS_S_Pbi:
.text._Z20bellmanFordIterationPiS_iS_S_Pbi:
[----:B------:R-:W-:Y:S01]  /*0000*/  LDC R1, c[0x0][0x37c] ;  /* 0x0000df00ff017b82 */ /* 0x000fe20000000800 */
[----:B------:R-:W0:Y:S01]  /*0010*/  S2R R11, SR_CTAID.X ;  /* 0x00000000000b7919 */ /* 0x000e220000002500 */
[----:B------:R-:W0:Y:S06]  /*0020*/  LDCU UR12, c[0x0][0x360] ;  /* 0x00006c00ff0c77ac */ /* 0x000e2c0008000800 */
[----:B------:R-:W1:Y:S01]  /*0030*/  LDC R0, c[0x0][0x370] ;  /* 0x0000dc00ff007b82 */ /* 0x000e620000000800 */
[----:B------:R-:W-:Y:S01]  /*0040*/  BSSY.RECONVERGENT B0, `(.L_x_0) ;  /* 0x00000d5000007945 */ /* 0x000fe20003800200 */
[----:B------:R-:W0:Y:S01]  /*0050*/  S2R R8, SR_TID.X ;  /* 0x0000000000087919 */ /* 0x000e220000002100 */
[----:B------:R-:W2:Y:S01]  /*0060*/  LDCU UR13, c[0x0][0x390] ;  /* 0x00007200ff0d77ac */ /* 0x000ea20008000800 */
[----:B------:R-:W3:Y:S01]  /*0070*/  LDCU UR14, c[0x0][0x390] ;  /* 0x00007200ff0e77ac */ /* 0x000ee20008000800 */
[----:B------:R-:W4:Y:S01]  /*0080*/  LDCU.64 UR8, c[0x0][0x3a8] ;  /* 0x00007500ff0877ac */ /* 0x000f220008000a00 */
[----:B------:R-:W0:Y:S01]  /*0090*/  LDCU.64 UR10, c[0x0][0x3a8] ;  /* 0x00007500ff0a77ac */ /* 0x000e220008000a00 */
[----:B------:R-:W0:Y:S02]  /*00a0*/  LDCU.128 UR4, c[0x0][0x380] ;  /* 0x00007000ff0477ac */ /* 0x000e240008000c00 */
[----:B0-----:R-:W-:-:S05]  /*00b0*/  IMAD R25, R11, UR12, R8 ;  /* 0x0000000c0b197c24 */ /* 0x001fca000f8e0208 */
[----:B--2---:R-:W-:-:S13]  /*00c0*/  ISETP.GE.AND P0, PT, R25, UR13, PT ;  /* 0x0000000d19007c0c */ /* 0x004fda000bf06270 */
[----:B-1-34-:R-:W-:Y:S05]  /*00d0*/  @P0 BRA `(.L_x_1) ;  /* 0x0000000c002c0947 */ /* 0x01afea0003800000 */
[----:B------:R-:W-:Y:S01]  /*00e0*/  IMAD R0, R0, UR12, RZ ;  /* 0x0000000c00007c24 */ /* 0x000fe2000f8e02ff */
[----:B------:R-:W0:Y:S01]  /*00f0*/  LDC.64 R22, c[0x0][0x358] ;  /* 0x0000d600ff167b82 */ /* 0x000e220000000a00 */
[----:B------:R-:W-:Y:S02]  /*0100*/  BSSY.RECONVERGENT B1, `(.L_x_2) ;  /* 0x0000051000017945 */ /* 0x000fe40003800200 */
[----:B------:R-:W1:Y:S01]  /*0110*/  I2F.U32.RP R6, R0 ;  /* 0x0000000000067306 */ /* 0x000e620000209000 */
[C---:B------:R-:W-:Y:S01]  /*0120*/  IMAD.IADD R4, R0.reuse, 0x1, R25 ;  /* 0x0000000100047824 */ /* 0x040fe200078e0219 */
[----:B------:R-:W-:Y:S01]  /*0130*/  ISETP.NE.U32.AND P2, PT, R0, RZ, PT ;  /* 0x000000ff0000720c */ /* 0x000fe20003f45070 */
[----:B------:R-:W-:-:S03]  /*0140*/  IMAD.MOV R7, RZ, RZ, -R0 ;  /* 0x000000ffff077224 */ /* 0x000fc600078e0a00 */
[C---:B------:R-:W-:Y:S02]  /*0150*/  ISETP.GE.AND P0, PT, R4.reuse, UR13, PT ;  /* 0x0000000d04007c0c */ /* 0x040fe4000bf06270 */
[----:B------:R-:W-:Y:S02]  /*0160*/  VIMNMX R5, PT, PT, R4, UR13, !PT ;  /* 0x0000000d04057c48 */ /* 0x000fe4000ffe0100 */
[----:B------:R-:W-:-:S04]  /*0170*/  SEL R12, RZ, 0x1, P0 ;  /* 0x00000001ff0c7807 */ /* 0x000fc80000000000 */
[----:B------:R-:W-:Y:S01]  /*0180*/  IADD3 R5, PT, PT, R5, -R4, -R12 ;  /* 0x8000000405057210 */ /* 0x000fe20007ffe80c */
[----:B-1----:R-:W1:Y:S02]  /*0190*/  MUFU.RCP R6, R6 ;  /* 0x0000000600067308 */ /* 0x002e640000001000 */
[----:B-1----:R-:W-:-:S06]  /*01a0*/  VIADD R2, R6, 0xffffffe ;  /* 0x0ffffffe06027836 */ /* 0x002fcc0000000000 */
[----:B------:R1:W2:Y:S02]  /*01b0*/  F2I.FTZ.U32.TRUNC.NTZ R3, R2 ;  /* 0x0000000200037305 */ /* 0x0002a4000021f000 */
[----:B-1----:R-:W-:Y:S02]  /*01c0*/  IMAD.MOV.U32 R2, RZ, RZ, RZ ;  /* 0x000000ffff027224 */ /* 0x002fe400078e00ff */
[----:B--2---:R-:W-:-:S04]  /*01d0*/  IMAD R7, R7, R3, RZ ;  /* 0x0000000307077224 */ /* 0x004fc800078e02ff */
[----:B------:R-:W-:-:S06]  /*01e0*/  IMAD.HI.U32 R6, R3, R7, R2 ;  /* 0x0000000703067227 */ /* 0x000fcc00078e0002 */
[----:B------:R-:W-:-:S04]  /*01f0*/  IMAD.HI.U32 R7, R6, R5, RZ ;  /* 0x0000000506077227 */ /* 0x000fc800078e00ff */
[----:B------:R-:W-:-:S04]  /*0200*/  IMAD.MOV R2, RZ, RZ, -R7 ;  /* 0x000000ffff027224 */ /* 0x000fc800078e0a07 */
[----:B------:R-:W-:Y:S02]  /*0210*/  IMAD R5, R0, R2, R5 ;  /* 0x0000000200057224 */ /* 0x000fe400078e0205 */
[----:B------:R-:W1:Y:S03]  /*0220*/  LDC.64 R2, c[0x0][0x3a0] ;  /* 0x0000e800ff027b82 */ /* 0x000e660000000a00 */
[----:B------:R-:W-:-:S13]  /*0230*/  ISETP.GE.U32.AND P0, PT, R5, R0, PT ;  /* 0x000000000500720c */ /* 0x000fda0003f06070 */
[----:B------:R-:W-:Y:S02]  /*0240*/  @P0 IMAD.IADD R5, R5, 0x1, -R0 ;  /* 0x0000000105050824 */ /* 0x000fe400078e0a00 */
[----:B------:R-:W-:-:S03]  /*0250*/  @P0 VIADD R7, R7, 0x1 ;  /* 0x0000000107070836 */ /* 0x000fc60000000000 */
[-C--:B------:R-:W-:Y:S02]  /*0260*/  ISETP.GE.U32.AND P1, PT, R5, R0.reuse, PT ;  /* 0x000000000500720c */ /* 0x080fe40003f26070 */
[----:B------:R-:W1:Y:S11]  /*0270*/  LDC R5, c[0x0][0x3b0] ;  /* 0x0000ec00ff057b82 */ /* 0x000e760000000800 */
[----:B------:R-:W-:Y:S01]  /*0280*/  @P1 VIADD R7, R7, 0x1 ;  /* 0x0000000107071836 */ /* 0x000fe20000000000 */
[----:B------:R-:W-:-:S05]  /*0290*/  @!P2 LOP3.LUT R7, RZ, R0, RZ, 0x33, !PT ;  /* 0x00000000ff07a212 */ /* 0x000fca00078e33ff */
[----:B------:R-:W-:-:S05]  /*02a0*/  IMAD.IADD R12, R12, 0x1, R7 ;  /* 0x000000010c0c7824 */ /* 0x000fca00078e0207 */
[----:B------:R-:W-:Y:S01]  /*02b0*/  LOP3.LUT R4, R12, 0x3, RZ, 0xc0, !PT ;  /* 0x000000030c047812 */ /* 0x000fe200078ec0ff */
[----:B-1----:R-:W-:-:S03]  /*02c0*/  IMAD.WIDE R2, R5, 0x4, R2 ;  /* 0x0000000405027825 */ /* 0x002fc600078e0202 */
[----:B------:R-:W-:-:S13]  /*02d0*/  ISETP.NE.AND P0, PT, R4, 0x3, PT ;  /* 0x000000030400780c */ /* 0x000fda0003f05270 */
[----:B0-----:R-:W-:Y:S05]  /*02e0*/  @!P0 BRA `(.L_x_3) ;  /* 0x0000000000c88947 */ /* 0x001fea0003800000 */
[----:B------:R-:W0:Y:S01]  /*02f0*/  LDC R13, c[0x0][0x3b0] ;  /* 0x0000ec00ff0d7b82 */ /* 0x000e220000000800 */
[----:B------:R-:W-:Y:S02]  /*0300*/  VIADD R10, R12, 0x1 ;  /* 0x000000010c0a7836 */ /* 0x000fe40000000000 */
[----:B------:R-:W-:-:S03]  /*0310*/  IMAD.MOV.U32 R9, RZ, RZ, RZ ;  /* 0x000000ffff097224 */ /* 0x000fc600078e00ff */
[----:B------:R-:W-:Y:S01]  /*0320*/  LOP3.LUT R10, R10, 0x3, RZ, 0xc0, !PT ;  /* 0x000000030a0a7812 */ /* 0x000fe200078ec0ff */
[----:B------:R-:W-:Y:S01]  /*0330*/  IMAD.WIDE.U32 R8, R11, UR12, R8 ;  /* 0x0000000c0b087c25 */ /* 0x000fe2000f8e0008 */
[----:B------:R-:W1:Y:S03]  /*0340*/  LDC.64 R4, c[0x0][0x3a0] ;  /* 0x0000e800ff047b82 */ /* 0x000e660000000a00 */
[C---:B------:R-:W-:Y:S01]  /*0350*/  IMAD.SHL.U32 R20, R8.reuse, 0x4, RZ ;  /* 0x0000000408147824 */ /* 0x040fe200078e00ff */
[----:B------:R-:W-:Y:S01]  /*0360*/  SHF.L.U64.HI R21, R8, 0x2, R9 ;  /* 0x0000000208157819 */ /* 0x000fe20000010209 */
[----:B------:R-:W-:-:S03]  /*0370*/  IMAD.MOV R18, RZ, RZ, -R10 ;  /* 0x000000ffff127224 */ /* 0x000fc600078e0a0a */
[----:B------:R-:W2:Y:S04]  /*0380*/  LDC.64 R6, c[0x0][0x398] ;  /* 0x0000e600ff067b82 */ /* 0x000ea80000000a00 */
.L_x_6:
[----:B------:R-:W-:Y:S02]  /*0390*/  R2UR UR16, R22 ;  /* 0x00000000161072ca */ /* 0x000fe400000e0000 */
[----:B------:R-:W-:Y:S02]  /*03a0*/  R2UR UR17, R23 ;  /* 0x00000000171172ca */ /* 0x000fe400000e0000 */
[----:B------:R-:W-:-:S04]  /*03b0*/  IADD3 R10, P0, PT, R20, UR6, RZ ;  /* 0x00000006140a7c10 */ /* 0x000fc8000ff1e0ff */
[----:B------:R-:W-:-:S07]  /*03c0*/  IADD3.X R11, PT, PT, R21, UR7, RZ, P0, !PT ;  /* 0x00000007150b7c10 */ /* 0x000fce00087fe4ff */
[----:B------:R-:W1:Y:S01]  /*03d0*/  LDG.E R17, desc[UR16][R10.64] ;  /* 0x000000100a117981 */ /* 0x000e62000c1e1900 */
[----:B------:R-:W-:Y:S02]  /*03e0*/  R2UR UR18, R22 ;  /* 0x00000000161272ca */ /* 0x000fe400000e0000 */
[C---:B------:R-:W-:Y:S02]  /*03f0*/  R2UR UR19, R23.reuse ;  /* 0x00000000171372ca */ /* 0x040fe400000e0000 */
[----:B------:R-:W-:Y:S02]  /*0400*/  IADD3 R14, P0, PT, R20, UR4, RZ ;  /* 0x00000004140e7c10 */ /* 0x000fe4000ff1e0ff */
[----:B------:R-:W-:Y:S02]  /*0410*/  R2UR UR20, R22 ;  /* 0x00000000161472ca */ /* 0x000fe400000e0000 */
[----:B------:R-:W-:Y:S02]  /*0420*/  R2UR UR21, R23 ;  /* 0x00000000171572ca */ /* 0x000fe400000e0000 */
[----:B------:R-:W-:-:S05]  /*0430*/  IADD3.X R15, PT, PT, R21, UR5, RZ, P0, !PT ;  /* 0x00000005150f7c10 */ /* 0x000fca00087fe4ff */
[----:B------:R-:W3:Y:S04]  /*0440*/  LDG.E R14, desc[UR16][R14.64] ;  /* 0x000000100e0e7981 */ /* 0x000ee8000c1e1900 */
[----:B------:R-:W3:Y:S01]  /*0450*/  LDG.E R19, desc[UR18][R2.64] ;  /* 0x0000001202137981 */ /* 0x000ee2000c1e1900 */
[----:B-1----:R-:W-:-:S05]  /*0460*/  IMAD.WIDE R8, R17, 0x4, R4 ;  /* 0x0000000411087825 */ /* 0x002fca00078e0204 */
[----:B------:R-:W4:Y:S01]  /*0470*/  LDG.E R16, desc[UR20][R8.64] ;  /* 0x0000001408107981 */ /* 0x000f22000c1e1900 */
[----:B---3--:R-:W-:Y:S02]  /*0480*/  IMAD.IADD R19, R14, 0x1, R19 ;  /* 0x000000010e137824 */ /* 0x008fe400078e0213 */
[----:B------:R-:W-:Y:S01]  /*0490*/  VIADD R18, R18, 0x1 ;  /* 0x0000000112127836 */ /* 0x000fe20000000000 */
[----:B------:R-:W-:Y:S01]  /*04a0*/  BSSY.RECONVERGENT B2, `(.L_x_4) ;  /* 0x0000013000027945 */ /* 0x000fe20003800200 */
[----:B------:R-:W-:-:S03]  /*04b0*/  IMAD.WIDE.U32 R10, R0, 0x4, R20 ;  /* 0x00000004000a7825 */ /* 0x000fc600078e0014 */
[----:B------:R-:W-:Y:S01]  /*04c0*/  ISETP.NE.AND P1, PT, R18, RZ, PT ;  /* 0x000000ff1200720c */ /* 0x000fe20003f25270 */
[----:B------:R-:W-:Y:S01]  /*04d0*/  IMAD.MOV.U32 R20, RZ, RZ, R10 ;  /* 0x000000ffff147224 */ /* 0x000fe200078e000a */
[----:B----4-:R-:W-:-:S13]  /*04e0*/  ISETP.GE.AND P0, PT, R19, R16, PT ;  /* 0x000000101300720c */ /* 0x010fda0003f06270 */
[----:B------:R-:W-:Y:S05]  /*04f0*/  @P0 BRA `(.L_x_5) ;  /* 0x0000000000340947 */ /* 0x000fea0003800000 */
[C---:B------:R-:W-:Y:S01]  /*0500*/  R2UR UR16, R22.reuse ;  /* 0x00000000161072ca */ /* 0x040fe200000e0000 */
[----:B------:R-:W-:Y:S01]  /*0510*/  IMAD.MOV.U32 R21, RZ, RZ, 0x1 ;  /* 0x00000001ff157424 */ /* 0x000fe200078e00ff */
[C---:B------:R-:W-:Y:S02]  /*0520*/  R2UR UR17, R23.reuse ;  /* 0x00000000171172ca */ /* 0x040fe400000e0000 */
[C---:B------:R-:W-:Y:S02]  /*0530*/  R2UR UR18, R22.reuse ;  /* 0x00000000161272ca */ /* 0x040fe400000e0000 */
[C---:B------:R-:W-:Y:S02]  /*0540*/  R2UR UR19, R23.reuse ;  /* 0x00000000171372ca */ /* 0x040fe400000e0000 */
[----:B------:R-:W-:Y:S02]  /*0550*/  R2UR UR20, R22 ;  /* 0x00000000161472ca */ /* 0x000fe400000e0000 */
[----:B------:R-:W-:-:S02]  /*0560*/  R2UR UR21, R23 ;  /* 0x00000000171572ca */ /* 0x000fc400000e0000 */
[----:B------:R-:W-:-:S04]  /*0570*/  IADD3 R14, P0, PT, R17, UR8, RZ ;  /* 0x00000008110e7c10 */ /* 0x000fc8000ff1e0ff */
[C---:B------:R-:W-:Y:S01]  /*0580*/  LEA.HI.X.SX32 R15, R17.reuse, UR9, 0x1, P0 ;  /* 0x00000009110f7c11 */ /* 0x040fe200080f0eff */
[----:B--2---:R-:W-:-:S04]  /*0590*/  IMAD.WIDE R16, R17, 0x4, R6 ;  /* 0x0000000411107825 */ /* 0x004fc800078e0206 */
[----:B------:R1:W-:Y:S04]  /*05a0*/  STG.E.U8 desc[UR16][R14.64], R21 ;  /* 0x000000150e007986 */ /* 0x0003e8000c101110 */
[----:B------:R1:W-:Y:S04]  /*05b0*/  STG.E desc[UR18][R8.64], R19 ;  /* 0x0000001308007986 */ /* 0x0003e8000c101912 */
[----:B0-----:R1:W-:Y:S02]  /*05c0*/  STG.E desc[UR20][R16.64], R13 ;  /* 0x0000000d10007986 */ /* 0x0013e4000c101914 */
.L_x_5:
[----:B------:R-:W-:Y:S05]  /*05d0*/  BSYNC.RECONVERGENT B2 ;  /* 0x0000000000027941 */ /* 0x000fea0003800200 */
.L_x_4:
[----:B-1----:R-:W-:Y:S02]  /*05e0*/  IMAD.MOV.U32 R21, RZ, RZ, R11 ;  /* 0x000000ffff157224 */ /* 0x002fe400078e000b */
[----:B------:R-:W-:Y:S01]  /*05f0*/  IMAD.IADD R25, R0, 0x1, R25 ;  /* 0x0000000100197824 */ /* 0x000fe200078e0219 */
[----:B------:R-:W-:Y:S06]  /*0600*/  @P1 BRA `(.L_x_6) ;  /* 0xfffffffc00601947 */ /* 0x000fec000383ffff */
.L_x_3:
[----:B------:R-:W-:Y:S05]  /*0610*/  BSYNC.RECONVERGENT B1 ;  /* 0x0000000000017941 */ /* 0x000fea0003800200 */
.L_x_2:
[----:B------:R-:W1:Y:S01]  /*0620*/  LDC R19, c[0x0][0x3b0] ;  /* 0x0000ec00ff137b82 */ /* 0x000e620000000800 */
[----:B------:R-:W-:-:S07]  /*0630*/  ISETP.GE.U32.AND P0, PT, R12, 0x3, PT ;  /* 0x000000030c00780c */ /* 0x000fce0003f06070 */
[----:B------:R-:W3:Y:S08]  /*0640*/  LDC.64 R4, c[0x0][0x3a0] ;  /* 0x0000e800ff047b82 */ /* 0x000ef00000000a00 */
[----:B--2---:R-:W2:Y:S08]  /*0650*/  LDC.64 R6, c[0x0][0x398] ;  /* 0x0000e600ff067b82 */ /* 0x004eb00000000a00 */
[----:B------:R-:W4:Y:S08]  /*0660*/  LDC.64 R8, c[0x0][0x380] ;  /* 0x0000e000ff087b82 */ /* 0x000f300000000a00 */
[----:B------:R-:W0:Y:S01]  /*0670*/  LDC.64 R10, c[0x0][0x388] ;  /* 0x0000e200ff0a7b82 */ /* 0x000e220000000a00 */
[----:B------:R-:W-:Y:S05]  /*0680*/  @!P0 BRA `(.L_x_1) ;  /* 0x0000000400c08947 */ /* 0x000fea0003800000 */
.L_x_9:
[----:B------:R-:W-:Y:S01]  /*0690*/  R2UR UR16, R22 ;  /* 0x00000000161072ca */ /* 0x000fe200000e0000 */
[----:B0-----:R-:W-:Y:S01]  /*06a0*/  IMAD.WIDE.U32 R12, R25, 0x4, R10 ;  /* 0x00000004190c7825 */ /* 0x001fe200078e000a */
[----:B------:R-:W-:-:S13]  /*06b0*/  R2UR UR17, R23 ;  /* 0x00000000171172ca */ /* 0x000fda00000e0000 */
[----:B------:R-:W3:Y:S01]  /*06c0*/  LDG.E R27, desc[UR16][R12.64] ;  /* 0x000000100c1b7981 */ /* 0x000ee2000c1e1900 */
[C---:B------:R-:W-:Y:S01]  /*06d0*/  R2UR UR18, R22.reuse ;  /* 0x00000000161272ca */ /* 0x040fe200000e0000 */
[----:B----4-:R-:W-:Y:S01]  /*06e0*/  IMAD.WIDE.U32 R28, R25, 0x4, R8 ;  /* 0x00000004191c7825 */ /* 0x010fe200078e0008 */
[C---:B------:R-:W-:Y:S02]  /*06f0*/  R2UR UR19, R23.reuse ;  /* 0x00000000171372ca */ /* 0x040fe400000e0000 */
[----:B------:R-:W-:Y:S02]  /*0700*/  R2UR UR20, R22 ;  /* 0x00000000161472ca */ /* 0x000fe400000e0000 */
[----:B------:R-:W-:Y:S01]  /*0710*/  R2UR UR21, R23 ;  /* 0x00000000171572ca */ /* 0x000fe200000e0000 */
[----:B------:R-:W4:Y:S08]  /*0720*/  LDG.E R21, desc[UR16][R28.64] ;  /* 0x000000101c157981 */ /* 0x000f30000c1e1900 */
[----:B------:R-:W4:Y:S01]  /*0730*/  LDG.E R18, desc[UR18][R2.64] ;  /* 0x0000001202127981 */ /* 0x000f22000c1e1900 */
[----:B---3--:R-:W-:-:S05]  /*0740*/  IMAD.WIDE R14, R27, 0x4, R4 ;  /* 0x000000041b0e7825 */ /* 0x008fca00078e0204 */
[----:B------:R-:W3:Y:S01]  /*0750*/  LDG.E R16, desc[UR20][R14.64] ;  /* 0x000000140e107981 */ /* 0x000ee2000c1e1900 */
[----:B----4-:R-:W-:Y:S02]  /*0760*/  IMAD.IADD R21, R21, 0x1, R18 ;  /* 0x0000000115157824 */ /* 0x010fe400078e0212 */
[----:B------:R-:W-:Y:S02]  /*0770*/  IMAD.IADD R25, R0, 0x1, R25 ;  /* 0x0000000100197824 */ /* 0x000fe400078e0219 */
[----:B------:R-:W-:Y:S02]  /*0780*/  IMAD.MOV.U32 R24, RZ, RZ, 0x1 ;  /* 0x00000001ff187424 */ /* 0x000fe400078e00ff */
[----:B------:R-:W-:Y:S01]  /*0790*/  IMAD.WIDE.U32 R28, R25, 0x4, R10 ;  /* 0x00000004191c7825 */ /* 0x000fe200078e000a */
[----:B---3--:R-:W-:-:S13]  /*07a0*/  ISETP.GE.AND P0, PT, R21, R16, PT ;  /* 0x000000101500720c */ /* 0x008fda0003f06270 */
[----:B------:R-:W0:Y:S08]  /*07b0*/  @!P0 LDC.64 R16, c[0x0][0x3a8] ;  /* 0x0000ea00ff108b82 */ /* 0x000e300000000a00 */
[----:B------:R-:W3:Y:S08]  /*07c0*/  @!P0 LDC.64 R12, c[0x0][0x398] ;  /* 0x0000e600ff0c8b82 */ /* 0x000ef00000000a00 */
[----:B------:R-:W4:Y:S01]  /*07d0*/  @!P0 LDC R20, c[0x0][0x3b0] ;  /* 0x0000ec00ff148b82 */ /* 0x000f220000000800 */
[----:B------:R-:W-:-:S02]  /*07e0*/  @!P0 R2UR UR16, R22 ;  /* 0x00000000161082ca */ /* 0x000fc400000e0000 */
[C---:B------:R-:W-:Y:S02]  /*07f0*/  @!P0 R2UR UR17, R23.reuse ;  /* 0x00000000171182ca */ /* 0x040fe400000e0000 */
[----:B------:R-:W-:Y:S02]  /*0800*/  @!P0 R2UR UR18, R22 ;  /* 0x00000000161282ca */ /* 0x000fe400000e0000 */
[----:B------:R-:W-:Y:S02]  /*0810*/  @!P0 R2UR UR19, R23 ;  /* 0x00000000171382ca */ /* 0x000fe400000e0000 */
[----:B0-----:R-:W-:-:S04]  /*0820*/  @!P0 IADD3 R16, P1, PT, R27, R16, RZ ;  /* 0x000000101b108210 */ /* 0x001fc80007f3e0ff */
[C---:B------:R-:W-:Y:S01]  /*0830*/  @!P0 LEA.HI.X.SX32 R17, R27.reuse, R17, 0x1, P1 ;  /* 0x000000111b118211 */ /* 0x040fe200008f0eff */
[----:B---3--:R-:W-:-:S04]  /*0840*/  @!P0 IMAD.WIDE R26, R27, 0x4, R12 ;  /* 0x000000041b1a8825 */ /* 0x008fc800078e020c */
[----:B------:R0:W-:Y:S04]  /*0850*/  @!P0 STG.E.U8 desc[UR16][R16.64], R24 ;  /* 0x0000001810008986 */ /* 0x0001e8000c101110 */
[----:B------:R3:W-:Y:S04]  /*0860*/  @!P0 STG.E desc[UR16][R14.64], R21 ;  /* 0x000000150e008986 */ /* 0x0007e8000c101910 */
[----:B----4-:R4:W-:Y:S04]  /*0870*/  @!P0 STG.E desc[UR18][R26.64], R20 ;  /* 0x000000141a008986 */ /* 0x0109e8000c101912 */
[----:B------:R-:W5:Y:S01]  /*0880*/  LDG.E R29, desc[UR20][R28.64] ;  /* 0x000000141c1d7981 */ /* 0x000f62000c1e1900 */
[----:B------:R-:W-:-:S02]  /*0890*/  R2UR UR18, R22 ;  /* 0x00000000161272ca */ /* 0x000fc400000e0000 */
[----:B------:R-:W-:Y:S01]  /*08a0*/  R2UR UR19, R23 ;  /* 0x00000000171372ca */ /* 0x000fe200000e0000 */
[----:B------:R-:W-:Y:S01]  /*08b0*/  IMAD.WIDE.U32 R12, R25, 0x4, R8 ;  /* 0x00000004190c7825 */ /* 0x000fe200078e0008 */
[----:B------:R-:W3:Y:S11]  /*08c0*/  @!P0 LDG.E R18, desc[UR16][R2.64] ;  /* 0x0000001002128981 */ /* 0x000ef6000c1e1900 */
[----:B0-----:R5:W3:Y:S02]  /*08d0*/  LDG.E R17, desc[UR18][R12.64] ;  /* 0x000000120c117981 */ /* 0x001ae4000c1e1900 */
[----:B-----5:R-:W-:-:S05]  /*08e0*/  IMAD.WIDE R12, R29, 0x4, R4 ;  /* 0x000000041d0c7825 */ /* 0x020fca00078e0204 */
[----:B------:R-:W5:Y:S01]  /*08f0*/  LDG.E R16, desc[UR20][R12.64] ;  /* 0x000000140c107981 */ /* 0x000f62000c1e1900 */
[----:B---3--:R-:W-:Y:S02]  /*0900*/  IMAD.IADD R21, R18, 0x1, R17 ;  /* 0x0000000112157824 */ /* 0x008fe400078e0211 */
[----:B----4-:R-:W-:Y:S02]  /*0910*/  IMAD.IADD R27, R0, 0x1, R25 ;  /* 0x00000001001b7824 */ /* 0x010fe400078e0219 */
[----:B------:R-:W-:Y:S02]  /*0920*/  IMAD.MOV.U32 R26, RZ, RZ, 0x1 ;  /* 0x00000001ff1a7424 */ /* 0x000fe400078e00ff */
[----:B------:R-:W-:Y:S01]  /*0930*/  IMAD.WIDE.U32 R24, R27, 0x4, R10 ;  /* 0x000000041b187825 */ /* 0x000fe200078e000a */
[----:B-----5:R-:W-:-:S13]  /*0940*/  ISETP.GE.AND P0, PT, R21, R16, PT ;  /* 0x000000101500720c */ /* 0x020fda0003f06270 */
        /* <DEDUP_REMOVED lines=13> */
[----:B------:R-:W0:Y:S01]  /*0a20*/  LDG.E R25, desc[UR20][R24.64] ;  /* 0x0000001418197981 */ /* 0x000e22000c1e1900 */
[----:B------:R-:W-:-:S02]  /*0a30*/  R2UR UR18, R22 ;  /* 0x00000000161272ca */ /* 0x000fc400000e0000 */
[----:B------:R-:W-:Y:S01]  /*0a40*/  R2UR UR19, R23 ;  /* 0x00000000171372ca */ /* 0x000fe200000e0000 */
[----:B------:R-:W-:Y:S01]  /*0a50*/  IMAD.WIDE.U32 R28, R27, 0x4, R8 ;  /* 0x000000041b1c7825 */ /* 0x000fe200078e0008 */
[----:B------:R-:W3:Y:S11]  /*0a60*/  @!P0 LDG.E R18, desc[UR16][R2.64] ;  /* 0x0000001002128981 */ /* 0x000ef6000c1e1900 */
[----:B------:R-:W3:Y:S01]  /*0a70*/  LDG.E R29, desc[UR18][R28.64] ;  /* 0x000000121c1d7981 */ /* 0x000ee2000c1e1900 */
[----:B0-----:R-:W-:-:S05]  /*0a80*/  IMAD.WIDE R14, R25, 0x4, R4 ;  /* 0x00000004190e7825 */ /* 0x001fca00078e0204 */
[----:B------:R-:W5:Y:S01]  /*0a90*/  LDG.E R26, desc[UR20][R14.64] ;  /* 0x000000140e1a7981 */ /* 0x000f62000c1e1900 */
[----:B---3--:R-:W-:Y:S02]  /*0aa0*/  IMAD.IADD R21, R18, 0x1, R29 ;  /* 0x0000000112157824 */ /* 0x008fe400078e021d */
[----:B------:R-:W-:Y:S02]  /*0ab0*/  IMAD.IADD R29, R0, 0x1, R27 ;  /* 0x00000001001d7824 */ /* 0x000fe400078e021b */
[----:B------:R-:W-:Y:S01]  /*0ac0*/  IMAD.MOV.U32 R24, RZ, RZ, 0x1 ;  /* 0x00000001ff187424 */ /* 0x000fe200078e00ff */
[----:B-----5:R-:W-:-:S13]  /*0ad0*/  ISETP.GE.AND P0, PT, R21, R26, PT ;  /* 0x0000001a1500720c */ /* 0x020fda0003f06270 */
[----:B------:R-:W0:Y:S08]  /*0ae0*/  @!P0 LDC.64 R12, c[0x0][0x3a8] ;  /* 0x0000ea00ff0c8b82 */ /* 0x000e300000000a00 */
[----:B----4-:R-:W3:Y:S08]  /*0af0*/  @!P0 LDC.64 R16, c[0x0][0x398] ;  /* 0x0000e600ff108b82 */ /* 0x010ef00000000a00 */
[----:B------:R-:W4:Y:S01]  /*0b00*/  @!P0 LDC R20, c[0x0][0x3b0] ;  /* 0x0000ec00ff148b82 */ /* 0x000f220000000800 */
[----:B------:R-:W-:-:S02]  /*0b10*/  @!P0 R2UR UR16, R22 ;  /* 0x00000000161082ca */ /* 0x000fc400000e0000 */
[C---:B------:R-:W-:Y:S02]  /*0b20*/  @!P0 R2UR UR17, R23.reuse ;  /* 0x00000000171182ca */ /* 0x040fe400000e0000 */
[----:B------:R-:W-:Y:S02]  /*0b30*/  @!P0 R2UR UR18, R22 ;  /* 0x00000000161282ca */ /* 0x000fe400000e0000 */
[----:B------:R-:W-:Y:S02]  /*0b40*/  @!P0 R2UR UR19, R23 ;  /* 0x00000000171382ca */ /* 0x000fe400000e0000 */
[----:B0-----:R-:W-:Y:S01]  /*0b50*/  @!P0 IADD3 R12, P1, PT, R25, R12, RZ ;  /* 0x0000000c190c8210 */ /* 0x001fe20007f3e0ff */
[----:B------:R-:W-:-:S03]  /*0b60*/  IMAD.WIDE.U32 R26, R29, 0x4, R10 ;  /* 0x000000041d1a7825 */ /* 0x000fc600078e000a */
        /* <DEDUP_REMOVED lines=8> */
[----:B0-----:R-:W-:Y:S01]  /*0bf0*/  IMAD.WIDE.U32 R12, R29, 0x4, R8 ;  /* 0x000000041d0c7825 */ /* 0x001fe200078e0008 */
[----:B------:R-:W3:Y:S11]  /*0c00*/  @!P0 LDG.E R18, desc[UR16][R2.64] ;  /* 0x0000001002128981 */ /* 0x000ef6000c1e1900 */
[----:B------:R5:W3:Y:S02]  /*0c10*/  LDG.E R25, desc[UR18][R12.64] ;  /* 0x000000120c197981 */ /* 0x000ae4000c1e1900 */
[----:B-----5:R-:W-:-:S05]  /*0c20*/  IMAD.WIDE R12, R27, 0x4, R4 ;  /* 0x000000041b0c7825 */ /* 0x020fca00078e0204 */
[----:B------:R-:W5:Y:S01]  /*0c30*/  LDG.E R24, desc[UR20][R12.64] ;  /* 0x000000140c187981 */ /* 0x000f62000c1e1900 */
[----:B---3--:R-:W-:Y:S02]  /*0c40*/  IMAD.IADD R21, R25, 0x1, R18 ;  /* 0x0000000119157824 */ /* 0x008fe400078e0212 */
[----:B------:R-:W-:Y:S01]  /*0c50*/  IMAD.IADD R25, R0, 0x1, R29 ;  /* 0x0000000100197824 */ /* 0x000fe200078e021d */
[----:B------:R-:W-:Y:S04]  /*0c60*/  BSSY.RECONVERGENT B1, `(.L_x_7) ;  /* 0x0000011000017945 */ /* 0x000fe80003800200 */
[----:B------:R-:W-:Y:S02]  /*0c70*/  ISETP.GE.AND P1, PT, R25, UR14, PT ;  /* 0x0000000e19007c0c */ /* 0x000fe4000bf26270 */
[----:B-----5:R-:W-:-:S13]  /*0c80*/  ISETP.GE.AND P0, PT, R21, R24, PT ;  /* 0x000000181500720c */ /* 0x020fda0003f06270 */
[----:B----4-:R-:W-:Y:S05]  /*0c90*/  @P0 BRA `(.L_x_8) ;  /* 0x0000000000340947 */ /* 0x010fea0003800000 */
[C---:B------:R-:W-:Y:S01]  /*0ca0*/  R2UR UR16, R22.reuse ;  /* 0x00000000161072ca */ /* 0x040fe200000e0000 */
[----:B------:R-:W-:Y:S01]  /*0cb0*/  IMAD.MOV.U32 R18, RZ, RZ, 0x1 ;  /* 0x00000001ff127424 */ /* 0x000fe200078e00ff */
[----:B------:R-:W-:Y:S01]  /*0cc0*/  R2UR UR17, R23 ;  /* 0x00000000171172ca */ /* 0x000fe200000e0000 */
[----:B--2---:R-:W-:Y:S01]  /*0cd0*/  IMAD.WIDE R16, R27, 0x4, R6 ;  /* 0x000000041b107825 */ /* 0x004fe200078e0206 */
[C---:B------:R-:W-:Y:S02]  /*0ce0*/  R2UR UR18, R22.reuse ;  /* 0x00000000161272ca */ /* 0x040fe400000e0000 */
[C---:B------:R-:W-:Y:S02]  /*0cf0*/  R2UR UR19, R23.reuse ;  /* 0x00000000171372ca */ /* 0x040fe400000e0000 */
[----:B------:R-:W-:Y:S02]  /*0d00*/  R2UR UR20, R22 ;  /* 0x00000000161472ca */ /* 0x000fe400000e0000 */
[----:B------:R-:W-:-:S02]  /*0d10*/  R2UR UR21, R23 ;  /* 0x00000000171572ca */ /* 0x000fc400000e0000 */
[----:B------:R-:W-:-:S04]  /*0d20*/  IADD3 R14, P0, PT, R27, UR10, RZ ;  /* 0x0000000a1b0e7c10 */ /* 0x000fc8000ff1e0ff */
[----:B------:R-:W-:-:S05]  /*0d30*/  LEA.HI.X.SX32 R15, R27, UR11, 0x1, P0 ;  /* 0x0000000b1b0f7c11 */ /* 0x000fca00080f0eff */
[----:B------:R0:W-:Y:S04]  /*0d40*/  STG.E.U8 desc[UR16][R14.64], R18 ;  /* 0x000000120e007986 */ /* 0x0001e8000c101110 */
[----:B------:R0:W-:Y:S04]  /*0d50*/  STG.E desc[UR18][R12.64], R21 ;  /* 0x000000150c007986 */ /* 0x0001e8000c101912 */
[----:B-1----:R0:W-:Y:S02]  /*0d60*/  STG.E desc[UR20][R16.64], R19 ;  /* 0x0000001310007986 */ /* 0x0021e4000c101914 */
.L_x_8:
[----:B------:R-:W-:Y:S05]  /*0d70*/  BSYNC.RECONVERGENT B1 ;  /* 0x0000000000017941 */ /* 0x000fea0003800200 */
.L_x_7:
[----:B------:R-:W-:Y:S05]  /*0d80*/  @!P1 BRA `(.L_x_9) ;  /* 0xfffffff800409947 */ /* 0x000fea000383ffff */
.L_x_1:
[----:B------:R-:W-:Y:S05]  /*0d90*/  BSYNC.RECONVERGENT B0 ;  /* 0x0000000000007941 */ /* 0x000fea0003800200 */
.L_x_0:
[----:B------:R-:W-:Y:S06]  /*0da0*/  BAR.SYNC.DEFER_BLOCKING 0x0 ;  /* 0x0000000000007b1d */ /* 0x000fec0000010000 */
[----:B------:R-:W-:Y:S05]  /*0db0*/  EXIT ;  /* 0x000000000000794d */ /* 0x000fea0003800000 */
.L_x_10:
[----:B------:R-:W-:-:S00]  /*0dc0*/  BRA `(.L_x_10) ;  /* 0xfffffffc00fc7947 */ /* 0x000fc0000383ffff */
[----:B------:R-:W-:-:S00]  /*0dd0*/  NOP ;  /* 0x0000000000007918 */ /* 0x000fc00000000000 */
        /* <DEDUP_REMOVED lines=10> */
.L_x_25:


//--------------------- .text._Z14copyHasChangedPbi --------------------------
	.section	.text._Z14copyHasChangedPbi,"ax",@progbits
	.align	128
        .global         _Z14copyHasChangedPbi
        .type           _Z14copyHasChangedPbi,@function
        .size           _Z14copyHasChangedPbi,(.L_x_26 - _Z14copyHasChangedPbi)
        .other          _Z14copyHasChangedPbi,@"STO_CUDA_ENTRY STV_DEFAULT"
_Z14copyHasChangedPbi:
.text._Z14copyHasChangedPbi:
[----:B------:R-:W-:Y:S01]  /*0000*/  LDC R1, c[0x0][0x37c] ;  /* 0x0000df00ff017b82 */ /* 0x000fe20000000800 */
[----:B------:R-:W0:Y:S01]  /*0010*/  S2R R11, SR_CTAID.X ;  /* 0x00000000000b7919 */ /* 0x000e220000002500 */
[----:B------:R-:W0:Y:S06]  /*0020*/  LDCU UR4, c[0x0][0x360] ;  /* 0x00006c00ff0477ac */ /* 0x000e2c0008000800 */
[----:B------:R-:W1:Y:S01]  /*0030*/  LDC R0, c[0x0][0x370] ;  /* 0x0000dc00ff007b82 */ /* 0x000e620000000800 */
[----:B------:R-:W-:Y:S01]  /*0040*/  BSSY.RECONVERGENT B0, `(.L_x_11) ;  /* 0x0000055000007945 */ /* 0x000fe20003800200 */
[----:B------:R-:W0:Y:S01]  /*0050*/  S2R R2, SR_TID.X ;  /* 0x0000000000027919 */ /* 0x000e220000002100 */
[----:B------:R-:W2:Y:S01]  /*0060*/  LDCU UR5, c[0x0][0x388] ;  /* 0x00007100ff0577ac */ /* 0x000ea20008000800 */
[----:B------:R-:W3:Y:S01]  /*0070*/  LDCU.64 UR8, c[0x0][0x380] ;  /* 0x00007000ff0877ac */ /* 0x000ee20008000a00 */
[----:B0-----:R-:W-:-:S05]  /*0080*/  IMAD R5, R11, UR4, R2 ;  /* 0x000000040b057c24 */ /* 0x001fca000f8e0202 */
[----:B--2---:R-:W-:-:S13]  /*0090*/  ISETP.GE.AND P0, PT, R5, UR5, PT ;  /* 0x0000000505007c0c */ /* 0x004fda000bf06270 */
[----:B-1-3--:R-:W-:Y:S05]  /*00a0*/  @P0 BRA `(.L_x_12) ;  /* 0x0000000400380947 */ /* 0x00afea0003800000 */
[----:B------:R-:W-:Y:S01]  /*00b0*/  IMAD R0, R0, UR4, RZ ;  /* 0x0000000400007c24 */ /* 0x000fe2000f8e02ff */
[----:B------:R-:W-:Y:S03]  /*00c0*/  BSSY.RECONVERGENT B1, `(.L_x_13) ;  /* 0x0000031000017945 */ /* 0x000fe60003800200 */
[----:B------:R-:W0:Y:S01]  /*00d0*/  I2F.U32.RP R10, R0 ;  /* 0x00000000000a7306 */ /* 0x000e220000209000 */
[C---:B------:R-:W-:Y:S01]  /*00e0*/  IMAD.IADD R4, R0.reuse, 0x1, R5 ;  /* 0x0000000100047824 */ /* 0x040fe200078e0205 */
[----:B------:R-:W-:Y:S01]  /*00f0*/  ISETP.NE.U32.AND P2, PT, R0, RZ, PT ;  /* 0x000000ff0000720c */ /* 0x000fe20003f45070 */
[----:B------:R-:W-:-:S03]  /*0100*/  IMAD.MOV R13, RZ, RZ, -R0 ;  /* 0x000000ffff0d7224 */ /* 0x000fc600078e0a00 */
[C---:B------:R-:W-:Y:S02]  /*0110*/  ISETP.GE.AND P0, PT, R4.reuse, UR5, PT ;  /* 0x0000000504007c0c */ /* 0x040fe4000bf06270 */
[----:B------:R-:W-:Y:S02]  /*0120*/  VIMNMX R9, PT, PT, R4, UR5, !PT ;  /* 0x0000000504097c48 */ /* 0x000fe4000ffe0100 */
[----:B------:R-:W-:-:S04]  /*0130*/  SEL R8, RZ, 0x1, P0 ;  /* 0x00000001ff087807 */ /* 0x000fc80000000000 */
[----:B------:R-:W-:Y:S01]  /*0140*/  IADD3 R9, PT, PT, R9, -R4, -R8 ;  /* 0x8000000409097210 */ /* 0x000fe20007ffe808 */
[----:B0-----:R-:W0:Y:S02]  /*0150*/  MUFU.RCP R10, R10 ;  /* 0x0000000a000a7308 */ /* 0x001e240000001000 */
[----:B0-----:R-:W-:-:S06]  /*0160*/  VIADD R6, R10, 0xffffffe ;  /* 0x0ffffffe0a067836 */ /* 0x001fcc0000000000 */
[----:B------:R0:W1:Y:S02]  /*0170*/  F2I.FTZ.U32.TRUNC.NTZ R7, R6 ;  /* 0x0000000600077305 */ /* 0x000064000021f000 */
[----:B0-----:R-:W-:Y:S02]  /*0180*/  IMAD.MOV.U32 R6, RZ, RZ, RZ ;  /* 0x000000ffff067224 */ /* 0x001fe400078e00ff */
[----:B-1----:R-:W-:-:S04]  /*0190*/  IMAD R13, R13, R7, RZ ;  /* 0x000000070d0d7224 */ /* 0x002fc800078e02ff */
[----:B------:R-:W-:Y:S02]  /*01a0*/  IMAD.HI.U32 R10, R7, R13, R6 ;  /* 0x0000000d070a7227 */ /* 0x000fe400078e0006 */
[----:B------:R-:W0:Y:S04]  /*01b0*/  LDC.64 R12, c[0x0][0x358] ;  /* 0x0000d600ff0c7b82 */ /* 0x000e280000000a00 */
[----:B------:R-:W-:-:S04]  /*01c0*/  IMAD.HI.U32 R7, R10, R9, RZ ;  /* 0x000000090a077227 */ /* 0x000fc800078e00ff */
[----:B------:R-:W-:-:S04]  /*01d0*/  IMAD.MOV R4, RZ, RZ, -R7 ;  /* 0x000000ffff047224 */ /* 0x000fc800078e0a07 */
[----:B------:R-:W-:-:S05]  /*01e0*/  IMAD R9, R0, R4, R9 ;  /* 0x0000000400097224 */ /* 0x000fca00078e0209 */
[----:B------:R-:W-:-:S13]  /*01f0*/  ISETP.GE.U32.AND P0, PT, R9, R0, PT ;  /* 0x000000000900720c */ /* 0x000fda0003f06070 */
[----:B------:R-:W-:Y:S02]  /*0200*/  @P0 IMAD.IADD R9, R9, 0x1, -R0 ;  /* 0x0000000109090824 */ /* 0x000fe400078e0a00 */
[----:B------:R-:W-:-:S03]  /*0210*/  @P0 VIADD R7, R7, 0x1 ;  /* 0x0000000107070836 */ /* 0x000fc60000000000 */
[----:B------:R-:W-:-:S13]  /*0220*/  ISETP.GE.U32.AND P1, PT, R9, R0, PT ;  /* 0x000000000900720c */ /* 0x000fda0003f26070 */
[----:B------:R-:W-:Y:S01]  /*0230*/  @P1 VIADD R7, R7, 0x1 ;  /* 0x0000000107071836 */ /* 0x000fe20000000000 */
[----:B------:R-:W-:-:S05]  /*0240*/  @!P2 LOP3.LUT R7, RZ, R0, RZ, 0x33, !PT ;  /* 0x00000000ff07a212 */ /* 0x000fca00078e33ff */
[----:B------:R-:W-:-:S05]  /*0250*/  IMAD.IADD R4, R8, 0x1, R7 ;  /* 0x0000000108047824 */ /* 0x000fca00078e0207 */
[C---:B------:R-:W-:Y:S02]  /*0260*/  LOP3.LUT R6, R4.reuse, 0x3, RZ, 0xc0, !PT ;  /* 0x0000000304067812 */ /* 0x040fe400078ec0ff */
[----:B------:R-:W-:Y:S02]  /*0270*/  ISETP.GE.U32.AND P0, PT, R4, 0x3, PT ;  /* 0x000000030400780c */ /* 0x000fe40003f06070 */
[----:B------:R-:W-:-:S13]  /*0280*/  ISETP.NE.AND P1, PT, R6, 0x3, PT ;  /* 0x000000030600780c */ /* 0x000fda0003f25270 */
[----:B0-----:R-:W-:Y:S05]  /*0290*/  @!P1 BRA `(.L_x_14) ;  /* 0x00000000004c9947 */ /* 0x001fea0003800000 */
[----:B------:R-:W0:Y:S01]  /*02a0*/  LDCU.64 UR6, c[0x0][0x380] ;  /* 0x00007000ff0677ac */ /* 0x000e220008000a00 */
[----:B------:R-:W-:Y:S02]  /*02b0*/  IMAD.MOV.U32 R3, RZ, RZ, RZ ;  /* 0x000000ffff037224 */ /* 0x000fe400078e00ff */
[----:B------:R-:W-:Y:S02]  /*02c0*/  VIADD R4, R4, 0x1 ;  /* 0x0000000104047836 */ /* 0x000fe40000000000 */
[----:B------:R-:W-:-:S03]  /*02d0*/  IMAD.WIDE.U32 R2, R11, UR4, R2 ;  /* 0x000000040b027c25 */ /* 0x000fc6000f8e0002 */
[----:B------:R-:W-:-:S05]  /*02e0*/  LOP3.LUT R4, R4, 0x3, RZ, 0xc0, !PT ;  /* 0x0000000304047812 */ /* 0x000fca00078ec0ff */
[----:B------:R-:W-:Y:S01]  /*02f0*/  IMAD.MOV R4, RZ, RZ, -R4 ;  /* 0x000000ffff047224 */ /* 0x000fe200078e0a04 */
[----:B0-----:R-:W-:-:S04]  /*0300*/  IADD3 R7, P1, PT, R2, UR6, RZ ;  /* 0x0000000602077c10 */ /* 0x001fc8000ff3e0ff */
[----:B------:R-:W-:-:S09]  /*0310*/  IADD3.X R6, PT, PT, R3, UR7, RZ, P1, !PT ;  /* 0x0000000703067c10 */ /* 0x000fd20008ffe4ff */
.L_x_15:
[----:B------:R-:W-:Y:S01]  /*0320*/  VIADD R4, R4, 0x1 ;  /* 0x0000000104047836 */ /* 0x000fe20000000000 */
[----:B------:R-:W-:Y:S01]  /*0330*/  R2UR UR6, R12 ;  /* 0x000000000c0672ca */ /* 0x000fe200000e0000 */
[----:B0-----:R-:W-:Y:S01]  /*0340*/  IMAD.MOV.U32 R2, RZ, RZ, R7 ;  /* 0x000000ffff027224 */ /* 0x001fe200078e0007 */
[----:B------:R-:W-:Y:S01]  /*0350*/  R2UR UR7, R13 ;  /* 0x000000000d0772ca */ /* 0x000fe200000e0000 */
[----:B------:R-:W-:Y:S01]  /*0360*/  IMAD.MOV.U32 R3, RZ, RZ, R6 ;  /* 0x000000ffff037224 */ /* 0x000fe200078e0006 */
[----:B------:R-:W-:Y:S01]  /*0370*/  ISETP.NE.AND P1, PT, R4, RZ, PT ;  /* 0x000000ff0400720c */ /* 0x000fe20003f25270 */
[C---:B------:R-:W-:Y:S01]  /*0380*/  IMAD.IADD R5, R0.reuse, 0x1, R5 ;  /* 0x0000000100057824 */ /* 0x040fe200078e0205 */
[----:B------:R-:W-:-:S05]  /*0390*/  IADD3 R7, P2, PT, R0, R7, RZ ;  /* 0x0000000700077210 */ /* 0x000fca0007f5e0ff */
[----:B------:R-:W-:-:S04]  /*03a0*/  IMAD.X R6, RZ, RZ, R6, P2 ;  /* 0x000000ffff067224 */ /* 0x000fc800010e0606 */
[----:B------:R0:W-:Y:S02]  /*03b0*/  STG.E.U8 desc[UR6][R2.64], RZ ;  /* 0x000000ff02007986 */ /* 0x0001e4000c101106 */
[----:B------:R-:W-:Y:S05]  /*03c0*/  @P1 BRA `(.L_x_15) ;  /* 0xfffffffc00d41947 */ /* 0x000fea000383ffff */
.L_x_14:
[----:B------:R-:W-:Y:S05]  /*03d0*/  BSYNC.RECONVERGENT B1 ;  /* 0x0000000000017941 */ /* 0x000fea0003800200 */
.L_x_13:
[----:B------:R-:W-:Y:S05]  /*03e0*/  @!P0 BRA `(.L_x_12) ;  /* 0x0000000000688947 */ /* 0x000fea0003800000 */
.L_x_16:
[----:B-1----:R-:W-:Y:S01]  /*03f0*/  IMAD.IADD R7, R0, 0x1, R5 ;  /* 0x0000000100077824 */ /* 0x002fe200078e0205 */
[----:B0-----:R-:W-:Y:S02]  /*0400*/  IADD3 R2, P0, PT, R5, UR8, RZ ;  /* 0x0000000805027c10 */ /* 0x001fe4000ff1e0ff */
[----:B------:R-:W-:Y:S01]  /*0410*/  R2UR UR6, R12 ;  /* 0x000000000c0672ca */ /* 0x000fe200000e0000 */
[C---:B------:R-:W-:Y:S01]  /*0420*/  IMAD.IADD R9, R0.reuse, 0x1, R7 ;  /* 0x0000000100097824 */ /* 0x040fe200078e0207 */
[----:B------:R-:W-:Y:S01]  /*0430*/  IADD3 R6, P1, PT, R7, UR8, RZ ;  /* 0x0000000807067c10 */ /* 0x000fe2000ff3e0ff */
[----:B------:R-:W-:Y:S01]  /*0440*/  IMAD.X R3, RZ, RZ, UR9, P0 ;  /* 0x00000009ff037e24 */ /* 0x000fe200080e06ff */
[----:B------:R-:W-:Y:S01]  /*0450*/  R2UR UR7, R13 ;  /* 0x000000000d0772ca */ /* 0x000fe200000e0000 */
[----:B------:R-:W-:Y:S01]  /*0460*/  IMAD.IADD R5, R0, 0x1, R9 ;  /* 0x0000000100057824 */ /* 0x000fe200078e0209 */
[----:B------:R-:W-:Y:S01]  /*0470*/  IADD3 R8, P0, PT, R9, UR8, RZ ;  /* 0x0000000809087c10 */ /* 0x000fe2000ff1e0ff */
[----:B------:R-:W-:Y:S01]  /*0480*/  IMAD.X R7, RZ, RZ, UR9, P1 ;  /* 0x00000009ff077e24 */ /* 0x000fe200088e06ff */
[----:B------:R-:W-:-:S02]  /*0490*/  R2UR UR10, R12 ;  /* 0x000000000c0a72ca */ /* 0x000fc400000e0000 */
[----:B------:R-:W-:Y:S01]  /*04a0*/  IADD3 R10, P1, PT, R5, UR8, RZ ;  /* 0x00000008050a7c10 */ /* 0x000fe2000ff3e0ff */
[----:B------:R-:W-:Y:S01]  /*04b0*/  IMAD.IADD R5, R0, 0x1, R5 ;  /* 0x0000000100057824 */ /* 0x000fe200078e0205 */
[C---:B------:R-:W-:Y:S01]  /*04c0*/  R2UR UR11, R13.reuse ;  /* 0x000000000d0b72ca */ /* 0x040fe200000e0000 */
[----:B------:R-:W-:Y:S01]  /*04d0*/  IMAD.X R9, RZ, RZ, UR9, P0 ;  /* 0x00000009ff097e24 */ /* 0x000fe200080e06ff */
[C---:B------:R-:W-:Y:S01]  /*04e0*/  R2UR UR12, R12.reuse ;  /* 0x000000000c0c72ca */ /* 0x040fe200000e0000 */
[----:B------:R-:W-:Y:S01]  /*04f0*/  IMAD.X R11, RZ, RZ, UR9, P1 ;  /* 0x00000009ff0b7e24 */ /* 0x000fe200088e06ff */
[C---:B------:R-:W-:Y:S01]  /*0500*/  R2UR UR13, R13.reuse ;  /* 0x000000000d0d72ca */ /* 0x040fe200000e0000 */
[----:B------:R1:W-:Y:S01]  /*0510*/  STG.E.U8 desc[UR6][R2.64], RZ ;  /* 0x000000ff02007986 */ /* 0x0003e2000c101106 */
[----:B------:R-:W-:Y:S02]  /*0520*/  R2UR UR14, R12 ;  /* 0x000000000c0e72ca */ /* 0x000fe400000e0000 */
[----:B------:R-:W-:-:S02]  /*0530*/  R2UR UR15, R13 ;  /* 0x000000000d0f72ca */ /* 0x000fc400000e0000 */
[----:B------:R-:W-:-:S03]  /*0540*/  ISETP.GE.AND P0, PT, R5, UR5, PT ;  /* 0x0000000505007c0c */ /* 0x000fc6000bf06270 */
[----:B------:R1:W-:Y:S04]  /*0550*/  STG.E.U8 desc[UR10][R6.64], RZ ;  /* 0x000000ff06007986 */ /* 0x0003e8000c10110a */
[----:B------:R1:W-:Y:S04]  /*0560*/  STG.E.U8 desc[UR12][R8.64], RZ ;  /* 0x000000ff08007986 */ /* 0x0003e8000c10110c */
[----:B------:R1:W-:Y:S02]  /*0570*/  STG.E.U8 desc[UR14][R10.64], RZ ;  /* 0x000000ff0a007986 */ /* 0x0003e4000c10110e */
[----:B------:R-:W-:Y:S05]  /*0580*/  @!P0 BRA `(.L_x_16) ;  /* 0xfffffffc00988947 */ /* 0x000fea000383ffff */
.L_x_12:
[----:B------:R-:W-:Y:S05]  /*0590*/  BSYNC.RECONVERGENT B0 ;  /* 0x0000000000007941 */ /* 0x000fea0003800200 */
.L_x_11:
[----:B------:R-:W-:Y:S06]  /*05a0*/  BAR.SYNC.DEFER_BLOCKING 0x0 ;  /* 0x0000000000007b1d */ /* 0x000fec0000010000 */
[----:B------:R-:W-:Y:S05]  /*05b0*/  EXIT ;  /* 0x000000000000794d */ /* 0x000fea0003800000 */
.L_x_17:
        /* <DEDUP_REMOVED lines=12> */
.L_x_26:


//--------------------- .text._Z13relax_initialPiS_Pbiii --------------------------
	.section	.text._Z13relax_initialPiS_Pbiii,"ax",@progbits
	.align	128
        .global         _Z13relax_initialPiS_Pbiii
        .type           _Z13relax_initialPiS_Pbiii,@function
        .size           _Z13relax_initialPiS_Pbiii,(.L_x_27 - _Z13relax_initialPiS_Pbiii)
        .other          _Z13relax_initialPiS_Pbiii,@"STO_CUDA_ENTRY STV_DEFAULT"
_Z13relax_initialPiS_Pbiii:
.text._Z13relax_initialPiS_Pbiii:
        /* <DEDUP_REMOVED lines=8> */
[----:B------:R-:W4:Y:S01]  /*0080*/  LDCU UR13, c[0x0][0x398] ;  /* 0x00007300ff0d77ac */ /* 0x000f220008000800 */
[----:B------:R-:W5:Y:S01]  /*0090*/  LDCU.64 UR10, c[0x0][0x390] ;  /* 0x00007200ff0a77ac */ /* 0x000f620008000a00 */
[----:B------:R-:W0:Y:S02]  /*00a0*/  LDCU.64 UR8, c[0x0][0x388] ;  /* 0x00007100ff0877ac */ /* 0x000e240008000a00 */
[----:B0-----:R-:W-:-:S05]  /*00b0*/  IMAD R7, R11, UR4, R8 ;  /* 0x000000040b077c24 */ /* 0x001fca000f8e0208 */
[----:B--2---:R-:W-:-:S13]  /*00c0*/  ISETP.GE.AND P0, PT, R7, UR5, PT ;  /* 0x0000000507007c0c */ /* 0x004fda000bf06270 */
[----:B-1-345:R-:W-:Y:S05]  /*00d0*/  @P0 BRA `(.L_x_19) ;  /* 0x00000008007c0947 */ /* 0x03afea0003800000 */
[----:B------:R-:W-:Y:S01]  /*00e0*/  IMAD R0, R0, UR4, RZ ;  /* 0x0000000400007c24 */ /* 0x000fe2000f8e02ff */
[----:B------:R-:W0:Y:S01]  /*00f0*/  LDC R17, c[0x0][0x39c] ;  /* 0x0000e700ff117b82 */ /* 0x000e220000000800 */
[----:B------:R-:W-:Y:S02]  /*0100*/  BSSY.RECONVERGENT B1, `(.L_x_20) ;  /* 0x000004c000017945 */ /* 0x000fe40003800200 */
[----:B------:R-:W1:Y:S01]  /*0110*/  I2F.U32.RP R10, R0 ;  /* 0x00000000000a7306 */ /* 0x000e620000209000 */
[C---:B------:R-:W-:Y:S01]  /*0120*/  IMAD.IADD R4, R0.reuse, 0x1, R7 ;  /* 0x0000000100047824 */ /* 0x040fe200078e0207 */
[----:B------:R-:W-:Y:S01]  /*0130*/  ISETP.NE.U32.AND P2, PT, R0, RZ, PT ;  /* 0x000000ff0000720c */ /* 0x000fe20003f45070 */
[----:B------:R-:W-:Y:S02]  /*0140*/  IMAD.MOV R13, RZ, RZ, -R0 ;  /* 0x000000ffff0d7224 */ /* 0x000fe400078e0a00 */
[----:B------:R-:W2:Y:S01]  /*0150*/  LDC.64 R18, c[0x0][0x358] ;  /* 0x0000d600ff127b82 */ /* 0x000ea20000000a00 */
[----:B------:R-:W-:-:S02]  /*0160*/  ISETP.GE.AND P0, PT, R4, UR5, PT ;  /* 0x0000000504007c0c */ /* 0x000fc4000bf06270 */
[----:B------:R-:W-:Y:S02]  /*0170*/  VIMNMX R5, PT, PT, R4, UR5, !PT ;  /* 0x0000000504057c48 */ /* 0x000fe4000ffe0100 */
[----:B------:R-:W-:-:S04]  /*0180*/  SEL R6, RZ, 0x1, P0 ;  /* 0x00000001ff067807 */ /* 0x000fc80000000000 */
[----:B------:R-:W-:Y:S01]  /*0190*/  IADD3 R5, PT, PT, R5, -R4, -R6 ;  /* 0x8000000405057210 */ /* 0x000fe20007ffe806 */
[----:B-1----:R-:W1:Y:S02]  /*01a0*/  MUFU.RCP R10, R10 ;  /* 0x0000000a000a7308 */ /* 0x002e640000001000 */
[----:B-1----:R-:W-:-:S06]  /*01b0*/  VIADD R2, R10, 0xffffffe ;  /* 0x0ffffffe0a027836 */ /* 0x002fcc0000000000 */
[----:B------:R1:W3:Y:S02]  /*01c0*/  F2I.FTZ.U32.TRUNC.NTZ R3, R2 ;  /* 0x0000000200037305 */ /* 0x0002e4000021f000 */
[----:B-1----:R-:W-:Y:S02]  /*01d0*/  IMAD.MOV.U32 R2, RZ, RZ, RZ ;  /* 0x000000ffff027224 */ /* 0x002fe400078e00ff */
[----:B---3--:R-:W-:-:S04]  /*01e0*/  IMAD R13, R13, R3, RZ ;  /* 0x000000030d0d7224 */ /* 0x008fc800078e02ff */
[----:B------:R-:W-:-:S06]  /*01f0*/  IMAD.HI.U32 R10, R3, R13, R2 ;  /* 0x0000000d030a7227 */ /* 0x000fcc00078e0002 */
[----:B------:R-:W-:-:S04]  /*0200*/  IMAD.HI.U32 R13, R10, R5, RZ ;  /* 0x000000050a0d7227 */ /* 0x000fc800078e00ff */
[----:B------:R-:W-:-:S04]  /*0210*/  IMAD.MOV R2, RZ, RZ, -R13 ;  /* 0x000000ffff027224 */ /* 0x000fc800078e0a0d */
[----:B------:R-:W-:Y:S02]  /*0220*/  IMAD R5, R0, R2, R5 ;  /* 0x0000000200057224 */ /* 0x000fe400078e0205 */
[----:B------:R-:W0:Y:S03]  /*0230*/  LDC.64 R2, c[0x0][0x380] ;  /* 0x0000e000ff027b82 */ /* 0x000e260000000a00 */
[----:B------:R-:W-:-:S13]  /*0240*/  ISETP.GE.U32.AND P0, PT, R5, R0, PT ;  /* 0x000000000500720c */ /* 0x000fda0003f06070 */
[----:B------:R-:W-:Y:S02]  /*0250*/  @P0 IMAD.IADD R5, R5, 0x1, -R0 ;  /* 0x0000000105050824 */ /* 0x000fe400078e0a00 */
[----:B------:R-:W-:-:S03]  /*0260*/  @P0 VIADD R13, R13, 0x1 ;  /* 0x000000010d0d0836 */ /* 0x000fc60000000000 */
[----:B------:R-:W-:Y:S02]  /*0270*/  ISETP.GE.U32.AND P1, PT, R5, R0, PT ;  /* 0x000000000500720c */ /* 0x000fe40003f26070 */
[----:B------:R-:W1:Y:S01]  /*0280*/  LDC.64 R4, c[0x0][0x388] ;  /* 0x0000e200ff047b82 */ /* 0x000e620000000a00 */
[----:B0-----:R-:W-:-:S10]  /*0290*/  IMAD.WIDE.U32 R2, R17, 0x4, R2 ;  /* 0x0000000411027825 */ /* 0x001fd400078e0002 */
[----:B------:R-:W-:Y:S01]  /*02a0*/  @P1 VIADD R13, R13, 0x1 ;  /* 0x000000010d0d1836 */ /* 0x000fe20000000000 */
[----:B------:R-:W-:-:S05]  /*02b0*/  @!P2 LOP3.LUT R13, RZ, R0, RZ, 0x33, !PT ;  /* 0x00000000ff0da212 */ /* 0x000fca00078e33ff */
[----:B------:R-:W-:-:S05]  /*02c0*/  IMAD.IADD R6, R6, 0x1, R13 ;  /* 0x0000000106067824 */ /* 0x000fca00078e020d */
[C---:B------:R-:W-:Y:S02]  /*02d0*/  LOP3.LUT R10, R6.reuse, 0x3, RZ, 0xc0, !PT ;  /* 0x00000003060a7812 */ /* 0x040fe400078ec0ff */
[----:B------:R-:W-:Y:S02]  /*02e0*/  ISETP.GE.U32.AND P0, PT, R6, 0x3, PT ;  /* 0x000000030600780c */ /* 0x000fe40003f06070 */
[----:B------:R-:W-:-:S13]  /*02f0*/  ISETP.NE.AND P1, PT, R10, 0x3, PT ;  /* 0x000000030a00780c */ /* 0x000fda0003f25270 */
[----:B-12---:R-:W-:Y:S05]  /*0300*/  @!P1 BRA `(.L_x_21) ;  /* 0x0000000000ac9947 */ /* 0x006fea0003800000 */
[----:B------:R-:W0:Y:S01]  /*0310*/  LDCU.64 UR6, c[0x0][0x390] ;  /* 0x00007200ff0677ac */ /* 0x000e220008000a00 */
[----:B------:R-:W-:Y:S02]  /*0320*/  IMAD.MOV.U32 R9, RZ, RZ, RZ ;  /* 0x000000ffff097224 */ /* 0x000fe400078e00ff */
[----:B------:R-:W-:Y:S02]  /*0330*/  VIADD R10, R6, 0x1 ;  /* 0x00000001060a7836 */ /* 0x000fe40000000000 */
[----:B------:R-:W-:-:S03]  /*0340*/  IMAD.WIDE.U32 R8, R11, UR4, R8 ;  /* 0x000000040b087c25 */ /* 0x000fc6000f8e0008 */
[----:B------:R-:W-:Y:S01]  /*0350*/  LOP3.LUT R10, R10, 0x3, RZ, 0xc0, !PT ;  /* 0x000000030a0a7812 */ /* 0x000fe200078ec0ff */
[C---:B------:R-:W-:Y:S01]  /*0360*/  IMAD.SHL.U32 R12, R8.reuse, 0x4, RZ ;  /* 0x00000004080c7824 */ /* 0x040fe200078e00ff */
[C---:B------:R-:W-:Y:S01]  /*0370*/  SHF.L.U64.HI R15, R8.reuse, 0x2, R9 ;  /* 0x00000002080f7819 */ /* 0x040fe20000010209 */
[----:B------:R-:W-:Y:S02]  /*0380*/  IMAD.IADD R17, R17, 0x1, -R7 ;  /* 0x0000000111117824 */ /* 0x000fe400078e0a07 */
[----:B------:R-:W-:Y:S01]  /*0390*/  IMAD.MOV R16, RZ, RZ, -R10 ;  /* 0x000000ffff107224 */ /* 0x000fe200078e0a0a */
[----:B0-----:R-:W-:-:S04]  /*03a0*/  IADD3 R6, P1, PT, R8, UR6, RZ ;  /* 0x0000000608067c10 */ /* 0x001fc8000ff3e0ff */
[----:B------:R-:W-:-:S09]  /*03b0*/  IADD3.X R13, PT, PT, R9, UR7, RZ, P1, !PT ;  /* 0x00000007090d7c10 */ /* 0x000fd20008ffe4ff */
.L_x_22:
[----:B------:R-:W-:Y:S01]  /*03c0*/  ISETP.NE.AND P1, PT, R17, RZ, PT ;  /* 0x000000ff1100720c */ /* 0x000fe20003f25270 */
[----:B------:R-:W-:Y:S01]  /*03d0*/  IMAD.MOV.U32 R21, RZ, RZ, -0x1 ;  /* 0xffffffffff157424 */ /* 0x000fe200078e00ff */
[----:B------:R-:W-:Y:S01]  /*03e0*/  R2UR UR6, R18 ;  /* 0x00000000120672ca */ /* 0x000fe200000e0000 */
[----:B------:R-:W-:Y:S01]  /*03f0*/  VIADD R16, R16, 0x1 ;  /* 0x0000000110107836 */ /* 0x000fe20000000000 */
[----:B------:R-:W-:Y:S01]  /*0400*/  R2UR UR7, R19 ;  /* 0x00000000130772ca */ /* 0x000fe200000e0000 */
[----:B------:R-:W-:Y:S01]  /*0410*/  IMAD.MOV.U32 R14, RZ, RZ, R12 ;  /* 0x000000ffff0e7224 */ /* 0x000fe200078e000c */
[----:B------:R-:W-:Y:S01]  /*0420*/  IADD3 R10, P2, PT, R12, UR8, RZ ;  /* 0x000000080c0a7c10 */ /* 0x000fe2000ff5e0ff */
[----:B------:R-:W-:Y:S01]  /*0430*/  IMAD.IADD R7, R0, 0x1, R7 ;  /* 0x0000000100077824 */ /* 0x000fe200078e0207 */
[----:B------:R-:W-:Y:S01]  /*0440*/  R2UR UR14, R18 ;  /* 0x00000000120e72ca */ /* 0x000fe200000e0000 */
[----:B------:R-:W-:Y:S01]  /*0450*/  IMAD.IADD R17, R17, 0x1, -R0 ;  /* 0x0000000111117824 */ /* 0x000fe200078e0a00 */
[----:B------:R-:W-:-:S02]  /*0460*/  R2UR UR15, R19 ;  /* 0x00000000130f72ca */ /* 0x000fc400000e0000 */
[----:B------:R-:W-:Y:S01]  /*0470*/  IADD3.X R11, PT, PT, R15, UR9, RZ, P2, !PT ;  /* 0x000000090f0b7c10 */ /* 0x000fe200097fe4ff */
[----:B------:R-:W0:Y:S01]  /*0480*/  @P1 LDC.64 R8, c[0x0][0x380] ;  /* 0x0000e000ff081b82 */ /* 0x000e220000000a00 */
[C---:B------:R-:W-:Y:S02]  /*0490*/  @P1 R2UR UR16, R18.reuse ;  /* 0x00000000121012ca */ /* 0x040fe400000e0000 */
[C---:B------:R-:W-:Y:S01]  /*04a0*/  @P1 R2UR UR17, R19.reuse ;  /* 0x00000000131112ca */ /* 0x040fe200000e0000 */
[----:B------:R1:W-:Y:S01]  /*04b0*/  STG.E desc[UR6][R10.64], R21 ;  /* 0x000000150a007986 */ /* 0x0003e2000c101906 */
[----:B------:R-:W-:Y:S02]  /*04c0*/  @!P1 R2UR UR18, R18 ;  /* 0x00000000121292ca */ /* 0x000fe400000e0000 */
[----:B------:R-:W-:Y:S01]  /*04d0*/  @!P1 R2UR UR19, R19 ;  /* 0x00000000131392ca */ /* 0x000fe200000e0000 */
[----:B------:R-:W2:Y:S01]  /*04e0*/  @P1 LDC R23, c[0x0][0x3a0] ;  /* 0x0000e800ff171b82 */ /* 0x000ea20000000800 */
[----:B-1----:R-:W-:-:S02]  /*04f0*/  IMAD.MOV.U32 R10, RZ, RZ, R6 ;  /* 0x000000ffff0a7224 */ /* 0x002fc400078e0006 */
[----:B------:R-:W-:-:S05]  /*0500*/  IMAD.MOV.U32 R11, RZ, RZ, R13 ;  /* 0x000000ffff0b7224 */ /* 0x000fca00078e000d */
[----:B------:R1:W-:Y:S01]  /*0510*/  STG.E.U8 desc[UR14][R10.64], RZ ;  /* 0x000000ff0a007986 */ /* 0x0003e2000c10110e */
[----:B0-----:R-:W-:-:S05]  /*0520*/  @P1 IADD3 R8, P2, PT, R12, R8, RZ ;  /* 0x000000080c081210 */ /* 0x001fca0007f5e0ff */
[----:B------:R-:W-:Y:S01]  /*0530*/  @P1 IMAD.X R9, R15, 0x1, R9, P2 ;  /* 0x000000010f091824 */ /* 0x000fe200010e0609 */
[C---:B------:R-:W-:Y:S01]  /*0540*/  IADD3 R6, P2, PT, R0.reuse, R6, RZ ;  /* 0x0000000600067210 */ /* 0x040fe20007f5e0ff */
[----:B------:R-:W-:-:S03]  /*0550*/  IMAD.WIDE.U32 R14, R0, 0x4, R14 ;  /* 0x00000004000e7825 */ /* 0x000fc600078e000e */
[----:B--2---:R1:W-:Y:S01]  /*0560*/  @P1 STG.E desc[UR16][R8.64], R23 ;  /* 0x0000001708001986 */ /* 0x0043e2000c101910 */
[----:B------:R-:W-:Y:S02]  /*0570*/  IMAD.MOV.U32 R12, RZ, RZ, R14 ;  /* 0x000000ffff0c7224 */ /* 0x000fe400078e000e */
[----:B------:R-:W-:Y:S01]  /*0580*/  IMAD.X R13, RZ, RZ, R13, P2 ;  /* 0x000000ffff0d7224 */ /* 0x000fe200010e060d */
[----:B------:R1:W-:Y:S01]  /*0590*/  @!P1 STG.E desc[UR18][R2.64], RZ ;  /* 0x000000ff02009986 */ /* 0x0003e2000c101912 */
[----:B------:R-:W-:-:S13]  /*05a0*/  ISETP.NE.AND P1, PT, R16, RZ, PT ;  /* 0x000000ff1000720c */ /* 0x000fda0003f25270 */
[----:B-1----:R-:W-:Y:S05]  /*05b0*/  @P1 BRA `(.L_x_22) ;  /* 0xfffffffc00801947 */ /* 0x002fea000383ffff */
.L_x_21:
[----:B------:R-:W-:Y:S05]  /*05c0*/  BSYNC.RECONVERGENT B1 ;  /* 0x0000000000017941 */ /* 0x000fea0003800200 */
.L_x_20:
[----:B------:R-:W-:Y:S05]  /*05d0*/  @!P0 BRA `(.L_x_19) ;  /* 0x00000004003c8947 */ /* 0x000fea0003800000 */
.L_x_23:
[----:B------:R-:W-:Y:S01]  /*05e0*/  ISETP.NE.AND P2, PT, R7, UR12, PT ;  /* 0x0000000c07007c0c */ /* 0x000fe2000bf45270 */
[----:B0-----:R-:W-:Y:S01]  /*05f0*/  IMAD.IADD R21, R0, 0x1, R7 ;  /* 0x0000000100157824 */ /* 0x001fe200078e0207 */
[----:B------:R-:W-:Y:S01]  /*0600*/  R2UR UR6, R18 ;  /* 0x00000000120672ca */ /* 0x000fe200000e0000 */
[----:B------:R-:W-:Y:S01]  /*0610*/  IMAD.MOV.U32 R12, RZ, RZ, -0x1 ;  /* 0xffffffffff0c7424 */ /* 0x000fe200078e00ff */
[----:B------:R-:W-:Y:S01]  /*0620*/  R2UR UR7, R19 ;  /* 0x00000000130772ca */ /* 0x000fe200000e0000 */
[----:B------:R-:W-:Y:S01]  /*0630*/  IMAD.IADD R13, R0, 0x1, R21 ;  /* 0x00000001000d7824 */ /* 0x000fe200078e0215 */
[----:B------:R-:W-:Y:S01]  /*0640*/  ISETP.NE.AND P1, PT, R21, UR12, PT ;  /* 0x0000000c15007c0c */ /* 0x000fe2000bf25270 */
[----:B------:R-:W-:Y:S01]  /*0650*/  IMAD.WIDE.U32 R10, R7, 0x4, R4 ;  /* 0x00000004070a7825 */ /* 0x000fe200078e0004 */
[----:B------:R-:W-:Y:S02]  /*0660*/  R2UR UR14, R18 ;  /* 0x00000000120e72ca */ /* 0x000fe400000e0000 */
[----:B------:R-:W-:Y:S01]  /*0670*/  ISETP.NE.AND P0, PT, R13, UR12, PT ;  /* 0x0000000c0d007c0c */ /* 0x000fe2000bf05270 */
[----:B------:R-:W-:Y:S01]  /*0680*/  IMAD.IADD R15, R0, 0x1, R13 ;  /* 0x00000001000f7824 */ /* 0x000fe200078e020d */
[----:B------:R-:W-:Y:S01]  /*0690*/  R2UR UR15, R19 ;  /* 0x00000000130f72ca */ /* 0x000fe200000e0000 */
[----:B------:R-:W0:Y:S01]  /*06a0*/  @P2 LDC.64 R22, c[0x0][0x380] ;  /* 0x0000e000ff162b82 */ /* 0x000e220000000a00 */
[----:B------:R-:W-:Y:S01]  /*06b0*/  @P2 R2UR UR16, R18 ;  /* 0x00000000121022ca */ /* 0x000fe200000e0000 */
[----:B------:R-:W-:Y:S01]  /*06c0*/  IMAD.WIDE.U32 R24, R21, 0x4, R4 ;  /* 0x0000000415187825 */ /* 0x000fe200078e0004 */
[----:B------:R-:W-:Y:S01]  /*06d0*/  @P2 R2UR UR17, R19 ;  /* 0x00000000131122ca */ /* 0x000fe200000e0000 */
[----:B------:R1:W-:Y:S01]  /*06e0*/  STG.E desc[UR6][R10.64], R12 ;  /* 0x0000000c0a007986 */ /* 0x0003e2000c101906 */
[----:B------:R-:W-:-:S02]  /*06f0*/  IADD3 R16, P3, PT, R7, UR10, RZ ;  /* 0x0000000a07107c10 */ /* 0x000fc4000ff7e0ff */
[C---:B------:R-:W-:Y:S01]  /*0700*/  @!P2 R2UR UR6, R18.reuse ;  /* 0x000000001206a2ca */ /* 0x040fe200000e0000 */
[----:B------:R-:W2:Y:S01]  /*0710*/  @P2 LDC R27, c[0x0][0x3a0] ;  /* 0x0000e800ff1b2b82 */ /* 0x000ea20000000800 */
[----:B------:R-:W-:Y:S01]  /*0720*/  @!P2 R2UR UR7, R19 ;  /* 0x000000001307a2ca */ /* 0x000fe200000e0000 */
[----:B------:R-:W-:Y:S01]  /*0730*/  IMAD.X R17, RZ, RZ, UR11, P3 ;  /* 0x0000000bff117e24 */ /* 0x000fe200098e06ff */
[----:B------:R-:W-:Y:S02]  /*0740*/  ISETP.NE.AND P3, PT, R15, UR12, PT ;  /* 0x0000000c0f007c0c */ /* 0x000fe4000bf65270 */
[C---:B------:R-:W-:Y:S02]  /*0750*/  R2UR UR18, R18.reuse ;  /* 0x00000000121272ca */ /* 0x040fe400000e0000 */
[----:B------:R-:W-:Y:S01]  /*0760*/  R2UR UR19, R19 ;  /* 0x00000000131372ca */ /* 0x000fe200000e0000 */
[----:B------:R-:W3:Y:S01]  /*0770*/  @P1 LDC.64 R8, c[0x0][0x380] ;  /* 0x0000e000ff081b82 */ /* 0x000ee20000000a00 */
[----:B------:R4:W-:Y:S01]  /*0780*/  STG.E.U8 desc[UR14][R16.64], RZ ;  /* 0x000000ff10007986 */ /* 0x0009e2000c10110e */
[----:B------:R-:W-:-:S02]  /*0790*/  @!P1 R2UR UR20, R18 ;  /* 0x00000000121492ca */ /* 0x000fc400000e0000 */
[----:B------:R-:W-:Y:S02]  /*07a0*/  @!P1 R2UR UR21, R19 ;  /* 0x00000000131592ca */ /* 0x000fe400000e0000 */
[----:B-1----:R-:W-:Y:S02]  /*07b0*/  IADD3 R10, P4, PT, R21, UR10, RZ ;  /* 0x0000000a150a7c10 */ /* 0x002fe4000ff9e0ff */
[----:B------:R-:W1:Y:S01]  /*07c0*/  @P1 LDC R14, c[0x0][0x3a0] ;  /* 0x0000e800ff0e1b82 */ /* 0x000e620000000800 */
[----:B0-----:R-:W-:Y:S01]  /*07d0*/  @P2 IMAD.WIDE.U32 R22, R7, 0x4, R22 ;  /* 0x0000000407162825 */ /* 0x001fe200078e0016 */
[C---:B------:R-:W-:Y:S02]  /*07e0*/  R2UR UR22, R18.reuse ;  /* 0x00000000121672ca */ /* 0x040fe400000e0000 */
[----:B------:R-:W-:Y:S01]  /*07f0*/  R2UR UR23, R19 ;  /* 0x00000000131772ca */ /* 0x000fe200000e0000 */
[----:B------:R-:W-:Y:S01]  /*0800*/  IMAD.X R11, RZ, RZ, UR11, P4 ;  /* 0x0000000bff0b7e24 */ /* 0x000fe2000a0e06ff */
[----:B------:R-:W-:-:S02]  /*0810*/  @!P3 R2UR UR24, R18 ;  /* 0x000000001218b2ca */ /* 0x000fc400000e0000 */
[----:B------:R-:W0:Y:S01]  /*0820*/  @P0 LDC.64 R6, c[0x0][0x380] ;  /* 0x0000e000ff060b82 */ /* 0x000e220000000a00 */
[----:B--2---:R2:W-:Y:S01]  /*0830*/  @P2 STG.E desc[UR16][R22.64], R27 ;  /* 0x0000001b16002986 */ /* 0x0045e2000c101910 */
[C---:B------:R-:W-:Y:S02]  /*0840*/  @P1 R2UR UR16, R18.reuse ;  /* 0x00000000121012ca */ /* 0x040fe400000e0000 */
[----:B------:R-:W-:Y:S01]  /*0850*/  @P1 R2UR UR17, R19 ;  /* 0x00000000131112ca */ /* 0x000fe200000e0000 */
[----:B------:R-:W-:Y:S01]  /*0860*/  @!P2 STG.E desc[UR6][R2.64], RZ ;  /* 0x000000ff0200a986 */ /* 0x000fe2000c101906 */
[----:B------:R-:W-:Y:S02]  /*0870*/  R2UR UR6, R18 ;  /* 0x00000000120672ca */ /* 0x000fe400000e0000 */
[----:B----4-:R-:W4:Y:S01]  /*0880*/  @P0 LDC R16, c[0x0][0x3a0] ;  /* 0x0000e800ff100b82 */ /* 0x010f220000000800 */
[----:B---3--:R-:W-:Y:S01]  /*0890*/  @P1 IMAD.WIDE.U32 R20, R21, 0x4, R8 ;  /* 0x0000000415141825 */ /* 0x008fe200078e0008 */
[----:B------:R0:W-:Y:S01]  /*08a0*/  STG.E desc[UR18][R24.64], R12 ;  /* 0x0000000c18007986 */ /* 0x0001e2000c101912 */
[----:B------:R-:W-:-:S02]  /*08b0*/  R2UR UR7, R19 ;  /* 0x00000000130772ca */ /* 0x000fc400000e0000 */
[----:B--2---:R-:W-:Y:S01]  /*08c0*/  IMAD.WIDE.U32 R22, R13, 0x4, R4 ;  /* 0x000000040d167825 */ /* 0x004fe200078e0004 */
[----:B------:R2:W-:Y:S01]  /*08d0*/  STG.E.U8 desc[UR14][R10.64], RZ ;  /* 0x000000ff0a007986 */ /* 0x0005e2000c10110e */
[C---:B------:R-:W-:Y:S01]  /*08e0*/  @P0 R2UR UR14, R18.reuse ;  /* 0x00000000120e02ca */ /* 0x040fe200000e0000 */
[----:B------:R-:W3:Y:S01]  /*08f0*/  @P3 LDC.64 R8, c[0x0][0x380] ;  /* 0x0000e000ff083b82 */ /* 0x000ee20000000a00 */
[C---:B------:R-:W-:Y:S01]  /*0900*/  @P0 R2UR UR15, R19.reuse ;  /* 0x00000000130f02ca */ /* 0x040fe200000e0000 */
[----:B-1----:R1:W-:Y:S01]  /*0910*/  @P1 STG.E desc[UR16][R20.64], R14 ;  /* 0x0000000e14001986 */ /* 0x0023e2000c101910 */
[C---:B------:R-:W-:Y:S02]  /*0920*/  @!P0 R2UR UR16, R18.reuse ;  /* 0x00000000121082ca */ /* 0x040fe400000e0000 */
[----:B------:R-:W-:Y:S01]  /*0930*/  @!P0 R2UR UR17, R19 ;  /* 0x00000000131182ca */ /* 0x000fe200000e0000 */
[----:B------:R5:W-:Y:S01]  /*0940*/  @!P1 STG.E desc[UR20][R2.64], RZ ;  /* 0x000000ff02009986 */ /* 0x000be2000c101914 */
[C---:B------:R-:W-:Y:S01]  /*0950*/  IADD3 R26, P1, PT, R13.reuse, UR10, RZ ;  /* 0x0000000a0d1a7c10 */ /* 0x040fe2000ff3e0ff */
[----:B------:R-:W5:Y:S01]  /*0960*/  @P3 LDC R17, c[0x0][0x3a0] ;  /* 0x0000e800ff113b82 */ /* 0x000f620000000800 */
[----:B0-----:R-:W-:Y:S01]  /*0970*/  @P0 IMAD.WIDE.U32 R24, R13, 0x4, R6 ;  /* 0x000000040d180825 */ /* 0x001fe200078e0006 */
[----:B------:R0:W-:Y:S01]  /*0980*/  STG.E desc[UR22][R22.64], R12 ;  /* 0x0000000c16007986 */ /* 0x0001e2000c101916 */
[----:B------:R-:W-:-:S02]  /*0990*/  R2UR UR20, R18 ;  /* 0x00000000121472ca */ /* 0x000fc400000e0000 */
[----:B------:R-:W-:Y:S01]  /*09a0*/  IMAD.X R27, RZ, RZ, UR11, P1 ;  /* 0x0000000bff1b7e24 */ /* 0x000fe200088e06ff */
[----:B------:R-:W-:Y:S01]  /*09b0*/  R2UR UR21, R19 ;  /* 0x00000000131572ca */ /* 0x000fe200000e0000 */
[----:B------:R-:W-:Y:S01]  /*09c0*/  IMAD.IADD R7, R0, 0x1, R15 ;  /* 0x0000000100077824 */ /* 0x000fe200078e020f */
[----:B------:R-:W-:Y:S01]  /*09d0*/  @P3 R2UR UR22, R18 ;  /* 0x00000000121632ca */ /* 0x000fe200000e0000 */
[----:B--2---:R-:W-:Y:S01]  /*09e0*/  IMAD.WIDE.U32 R10, R15, 0x4, R4 ;  /* 0x000000040f0a7825 */ /* 0x004fe200078e0004 */
[----:B------:R0:W-:Y:S01]  /*09f0*/  STG.E.U8 desc[UR6][R26.64], RZ ;  /* 0x000000ff1a007986 */ /* 0x0001e2000c101106 */
[C---:B------:R-:W-:Y:S02]  /*0a00*/  @P3 R2UR UR23, R19.reuse ;  /* 0x00000000131732ca */ /* 0x040fe400000e0000 */
[----:B------:R-:W-:Y:S01]  /*0a10*/  @!P3 R2UR UR25, R19 ;  /* 0x000000001319b2ca */ /* 0x000fe200000e0000 */
[----:B----4-:R0:W-:Y:S01]  /*0a20*/  @P0 STG.E desc[UR14][R24.64], R16 ;  /* 0x0000001018000986 */ /* 0x0101e2000c10190e */
[C---:B-1----:R-:W-:Y:S01]  /*0a30*/  IADD3 R20, P1, PT, R15.reuse, UR10, RZ ;  /* 0x0000000a0f147c10 */ /* 0x042fe2000ff3e0ff */
[----:B---3--:R-:W-:-:S02]  /*0a40*/  @P3 IMAD.WIDE.U32 R8, R15, 0x4, R8 ;  /* 0x000000040f083825 */ /* 0x008fc400078e0008 */
[----:B------:R0:W-:Y:S01]  /*0a50*/  @!P0 STG.E desc[UR16][R2.64], RZ ;  /* 0x000000ff02008986 */ /* 0x0001e2000c101910 */
[----:B------:R-:W-:Y:S01]  /*0a60*/  ISETP.GE.AND P0, PT, R7, UR13, PT ;  /* 0x0000000d07007c0c */ /* 0x000fe2000bf06270 */
[----:B------:R-:W-:Y:S02]  /*0a70*/  IMAD.X R21, RZ, RZ, UR11, P1 ;  /* 0x0000000bff157e24 */ /* 0x000fe400088e06ff */
[----:B------:R0:W-:Y:S04]  /*0a80*/  STG.E desc[UR18][R10.64], R12 ;  /* 0x0000000c0a007986 */ /* 0x0001e8000c101912 */
[----:B------:R0:W-:Y:S04]  /*0a90*/  STG.E.U8 desc[UR20][R20.64], RZ ;  /* 0x000000ff14007986 */ /* 0x0001e8000c101114 */
[----:B-----5:R0:W-:Y:S04]  /*0aa0*/  @P3 STG.E desc[UR22][R8.64], R17 ;  /* 0x0000001108003986 */ /* 0x0201e8000c101916 */
[----:B------:R0:W-:Y:S01]  /*0ab0*/  @!P3 STG.E desc[UR24][R2.64], RZ ;  /* 0x000000ff0200b986 */ /* 0x0001e2000c101918 */
[----:B------:R-:W-:Y:S05]  /*0ac0*/  @!P0 BRA `(.L_x_23) ;  /* 0xfffffff800c48947 */ /* 0x000fea000383ffff */
.L_x_19:
[----:B------:R-:W-:Y:S05]  /*0ad0*/  BSYNC.RECONVERGENT B0 ;  /* 0x0000000000007941 */ /* 0x000fea0003800200 */
.L_x_18:
[----:B------:R-:W-:Y:S06]  /*0ae0*/  BAR.SYNC.DEFER_BLOCKING 0x0 ;  /* 0x0000000000007b1d */ /* 0x000fec0000010000 */
[----:B------:R-:W-:Y:S05]  /*0af0*/  EXIT ;  /* 0x000000000000794d */ /* 0x000fea0003800000 */
.L_x_24:
        /* <DEDUP_REMOVED lines=16> */
.L_x_27:


//--------------------- .nv.shared.reserved.0     --------------------------
	.section	.nv.shared.reserved.0,"aw",@nobits
	.weak		__nv_reservedSMEM_offset_0_alias
	.size		__nv_reservedSMEM_offset_0_alias, 0, 64
	.other		__nv_reservedSMEM_offset_0_alias,@"STO_CUDA_RESERVED_SHARED STV_DEFAULT"
__nv_reservedSMEM_offset_0_alias:
	.zero		0
	.zero		64


//--------------------- .nv.constant0._Z20bellmanFordIterationPiS_iS_S_Pbi --------------------------
	.section	.nv.constant0._Z20bellmanFordIterationPiS_iS_S_Pbi,"a",@progbits
	.sectionflags	@""
	.align	4
.nv.constant0._Z20bellmanFordIterationPiS_iS_S_Pbi:
	.zero		948


//--------------------- .nv.constant0._Z14copyHasChangedPbi --------------------------
	.section	.nv.constant0._Z14copyHasChangedPbi,"a",@progbits
	.sectionflags	@""
	.align	4
.nv.constant0._Z14copyHasChangedPbi:
	.zero		908


//--------------------- .nv.constant0._Z13relax_initialPiS_Pbiii --------------------------
	.section	.nv.constant0._Z13relax_initialPiS_Pbiii,"a",@progbits
	.sectionflags	@""
	.align	4
.nv.constant0._Z13relax_initialPiS_Pbiii:
	.zero		932


//--------------------- SYMBOLS --------------------------

	.type		.nv.reservedSmem.offset0,@object
	.size		.nv.reservedSmem.offset0,0x4
